	.target	sm_100a

	.elftype	@"ET_EXEC"


//--------------------- .note.nv.tkinfo           --------------------------
	.section	.note.nv.tkinfo,"",@"SHT_NOTE"
	.sectionflags	@"SHF_NOTE_NV_TKINFO"
	.tkinfo
        /*0018*/ 	.word	0x00000002
        /*0030*/ 	.string	""
        /*0030*/ 	.string	"ptxas"
        /*0030*/ 	.string	"Cuda compilation tools, release 13.0, V13.0.88"
        /*0030*/ 	.string	"Build cuda_13.0.r13.0/compiler.36424714_0"
        /*0030*/ 	.string	"-arch sm_100a -m 64 "



//--------------------- .note.nv.cuinfo           --------------------------
	.section	.note.nv.cuinfo,"",@"SHT_NOTE"
	.sectionflags	@"SHF_NOTE_NV_CUINFO"
        /*0018*/ 	.short	0x0002
        /*001a*/ 	.short	0x0064
        /*001c*/ 	.short	0x0082
	.zero		2


//--------------------- .nv.info                  --------------------------
	.section	.nv.info,"",@"SHT_CUDA_INFO"
	.align	4


	//----- nvinfo : EIATTR_REGCOUNT
	.align		4
        /*0000*/ 	.byte	0x04, 0x2f
        /*0002*/ 	.short	(.L_16 - .L_15)
	.align		4
.L_15:
        /*0004*/ 	.word	index@(_ZN7cutlass13device_kernelINS_4gemm6kernel13GemmUniversalIN4cute5tupleIJiiiiEEENS1_10collective13CollectiveMmaINS1_35MainloopSm100TmaUmmaWarpSpecializedILi2ELi2ELi4ENS5_IJNS4_1CILi2EEENSA_ILi1EEESC_EEEEENS5_IJNSA_ILi64EEENSA_ILi240EEENSA_ILi256EEEEEENS_12float_e4m3_tENS5_IJlSC_lEEESJ_SK_NS4_8TiledMMAINS4_8MMA_AtomIJNS4_10MMA_TraitsINS4_19SM100_MMA_F8F6F4_SSEJSJ_SJ_fSF_SG_NS4_17integral_constantINS4_4UMMA5MajorELSR_0EEESS_NSP_INSQ_7ScaleInELST_0EEESU_EEEEEENS4_6LayoutINS5_IJSC_SC_SC_EEENS5_IJNSA_ILi0EEESZ_SZ_EEEEENS5_IJNS4_10UnderscoreES12_S12_EEEEENS4_13SM90_TMA_LOADENS4_14ComposedLayoutINS4_7SwizzleILi3ELi4ELi3EEENS4_18smem_ptr_flag_bitsILi8EEENSX_INS5_IJNSA_ILi8EEENSA_ILi128EEEEEENS5_IJS1C_SC_EEEEEEEvNS4_8identityENS4_23SM90_TMA_LOAD_MULTICASTES1G_vS1H_EENS_8epilogue10collective18CollectiveEpilogueINS1K_23Sm100TmaWarpSpecializedILi1ELi1ELi120ELb0ELb0EEEJSI_NS5_IJNSX_ISF_SC_EENSX_ISG_SC_EEEEESJ_SK_SJ_SK_NS1K_6fusion15FusionCallbacksIS1O_NS1S_17LinearCombinationISJ_fSJ_fLNS_15FloatRoundStyleE2EEESI_S1R_JEEENS4_5SM1004TMEM4LOAD25SM100_TMEM_LOAD_16dp32b8xES15_NS16_INS17_ILi0ELi4ELi3EEES1A_NSX_INS5_IJS1B_NSA_ILi16EEEEEENS5_IJS23_SC_EEEEEEENS4_39AutoVectorizingCopyWithAssumedAlignmentILi128EEENS4_14SM90_TMA_STOREES27_S29_S29_EEEvvEEEEvNT_6ParamsE)
        /*0008*/ 	.word	0x000000ff


	//----- nvinfo : EIATTR_FRAME_SIZE
	.align		4
.L_16:
        /*000c*/ 	.byte	0x04, 0x11
        /*000e*/ 	.short	(.L_18 - .L_17)
	.align		4
.L_17:
        /*0010*/ 	.word	index@($__internal_2_$__cuda_sm10x_tcgen05_guardrail_trap_unallocated_columns_being_dealloced)
        /*0014*/ 	.word	0x00000038


	//----- nvinfo : EIATTR_FRAME_SIZE
	.align		4
.L_18:
        /*0018*/ 	.byte	0x04, 0x11
        /*001a*/ 	.short	(.L_20 - .L_19)
	.align		4
.L_19:
        /*001c*/ 	.word	index@($__internal_1_$__cuda_sm10x_tcgen05_guardrail_trap_phase_invalid_during_alloc)
        /*0020*/ 	.word	0x00000038


	//----- nvinfo : EIATTR_FRAME_SIZE
	.align		4
.L_20:
        /*0024*/ 	.byte	0x04, 0x11
        /*0026*/ 	.short	(.L_22 - .L_21)
	.align		4
.L_21:
        /*0028*/ 	.word	index@($__internal_0_$__cuda_sm10x_tcgen05_guardrail_trap_col_being_dealloced_not_returned_by_alloc)
        /*002c*/ 	.word	0x00000038


	//----- nvinfo : EIATTR_FRAME_SIZE
	.align		4
.L_22:
        /*0030*/ 	.byte	0x04, 0x11
        /*0032*/ 	.short	(.L_24 - .L_23)
	.align		4
.L_23:
        /*0034*/ 	.word	index@(_ZN7cutlass13device_kernelINS_4gemm6kernel13GemmUniversalIN4cute5tupleIJiiiiEEENS1_10collective13CollectiveMmaINS1_35MainloopSm100TmaUmmaWarpSpecializedILi2ELi2ELi4ENS5_IJNS4_1CILi2EEENSA_ILi1EEESC_EEEEENS5_IJNSA_ILi64EEENSA_ILi240EEENSA_ILi256EEEEEENS_12float_e4m3_tENS5_IJlSC_lEEESJ_SK_NS4_8TiledMMAINS4_8MMA_AtomIJNS4_10MMA_TraitsINS4_19SM100_MMA_F8F6F4_SSEJSJ_SJ_fSF_SG_NS4_17integral_constantINS4_4UMMA5MajorELSR_0EEESS_NSP_INSQ_7ScaleInELST_0EEESU_EEEEEENS4_6LayoutINS5_IJSC_SC_SC_EEENS5_IJNSA_ILi0EEESZ_SZ_EEEEENS5_IJNS4_10UnderscoreES12_S12_EEEEENS4_13SM90_TMA_LOADENS4_14ComposedLayoutINS4_7SwizzleILi3ELi4ELi3EEENS4_18smem_ptr_flag_bitsILi8EEENSX_INS5_IJNSA_ILi8EEENSA_ILi128EEEEEENS5_IJS1C_SC_EEEEEEEvNS4_8identityENS4_23SM90_TMA_LOAD_MULTICASTES1G_vS1H_EENS_8epilogue10collective18CollectiveEpilogueINS1K_23Sm100TmaWarpSpecializedILi1ELi1ELi120ELb0ELb0EEEJSI_NS5_IJNSX_ISF_SC_EENSX_ISG_SC_EEEEESJ_SK_SJ_SK_NS1K_6fusion15FusionCallbacksIS1O_NS1S_17LinearCombinationISJ_fSJ_fLNS_15FloatRoundStyleE2EEESI_S1R_JEEENS4_5SM1004TMEM4LOAD25SM100_TMEM_LOAD_16dp32b8xES15_NS16_INS17_ILi0ELi4ELi3EEES1A_NSX_INS5_IJS1B_NSA_ILi16EEEEEENS5_IJS23_SC_EEEEEEENS4_39AutoVectorizingCopyWithAssumedAlignmentILi128EEENS4_14SM90_TMA_STOREES27_S29_S29_EEEvvEEEEvNT_6ParamsE)
        /*0038*/ 	.word	0x00000038


	//----- nvinfo : EIATTR_MIN_STACK_SIZE
	.align		4
.L_24:
        /*003c*/ 	.byte	0x04, 0x12
        /*003e*/ 	.short	(.L_26 - .L_25)
	.align		4
.L_25:
        /*0040*/ 	.word	index@(_ZN7cutlass13device_kernelINS_4gemm6kernel13GemmUniversalIN4cute5tupleIJiiiiEEENS1_10collective13CollectiveMmaINS1_35MainloopSm100TmaUmmaWarpSpecializedILi2ELi2ELi4ENS5_IJNS4_1CILi2EEENSA_ILi1EEESC_EEEEENS5_IJNSA_ILi64EEENSA_ILi240EEENSA_ILi256EEEEEENS_12float_e4m3_tENS5_IJlSC_lEEESJ_SK_NS4_8TiledMMAINS4_8MMA_AtomIJNS4_10MMA_TraitsINS4_19SM100_MMA_F8F6F4_SSEJSJ_SJ_fSF_SG_NS4_17integral_constantINS4_4UMMA5MajorELSR_0EEESS_NSP_INSQ_7ScaleInELST_0EEESU_EEEEEENS4_6LayoutINS5_IJSC_SC_SC_EEENS5_IJNSA_ILi0EEESZ_SZ_EEEEENS5_IJNS4_10UnderscoreES12_S12_EEEEENS4_13SM90_TMA_LOADENS4_14ComposedLayoutINS4_7SwizzleILi3ELi4ELi3EEENS4_18smem_ptr_flag_bitsILi8EEENSX_INS5_IJNSA_ILi8EEENSA_ILi128EEEEEENS5_IJS1C_SC_EEEEEEEvNS4_8identityENS4_23SM90_TMA_LOAD_MULTICASTES1G_vS1H_EENS_8epilogue10collective18CollectiveEpilogueINS1K_23Sm100TmaWarpSpecializedILi1ELi1ELi120ELb0ELb0EEEJSI_NS5_IJNSX_ISF_SC_EENSX_ISG_SC_EEEEESJ_SK_SJ_SK_NS1K_6fusion15FusionCallbacksIS1O_NS1S_17LinearCombinationISJ_fSJ_fLNS_15FloatRoundStyleE2EEESI_S1R_JEEENS4_5SM1004TMEM4LOAD25SM100_TMEM_LOAD_16dp32b8xES15_NS16_INS17_ILi0ELi4ELi3EEES1A_NSX_INS5_IJS1B_NSA_ILi16EEEEEENS5_IJS23_SC_EEEEEEENS4_39AutoVectorizingCopyWithAssumedAlignmentILi128EEENS4_14SM90_TMA_STOREES27_S29_S29_EEEvvEEEEvNT_6ParamsE)
        /*0044*/ 	.word	0x00000038
.L_26:


//--------------------- .nv.compat                --------------------------
	.section	.nv.compat,"",@"SHT_CUDA_COMPAT_INFO"
	.align	4
        /*0000*/ 	.byte	0x02, 0x09, 0x01, 0x00, 0x02, 0x02, 0x02, 0x00, 0x02, 0x05, 0x05, 0x00, 0x03, 0x07, 0x01, 0x01
        /*0010*/ 	.byte	0x02, 0x03, 0x01, 0x00, 0x02, 0x06, 0x01, 0x00, 0x04, 0x0b, 0x08, 0x00, 0x09, 0x00, 0x00, 0x00
        /*0020*/ 	.byte	0x00, 0x00, 0x00, 0x00


//--------------------- .nv.info._ZN7cutlass13device_kernelINS_4gemm6kernel13GemmUniversalIN4cute5tupleIJiiiiEEENS1_10collective13CollectiveMmaINS1_35MainloopSm100TmaUmmaWarpSpecializedILi2ELi2ELi4ENS5_IJNS4_1CILi2EEENSA_ILi1EEESC_EEEEENS5_IJNSA_ILi64EEENSA_ILi240EEENSA_ILi256EEEEEENS_12float_e4m3_tENS5_IJlSC_lEEESJ_SK_NS4_8TiledMMAINS4_8MMA_AtomIJNS4_10MMA_TraitsINS4_19SM100_MMA_F8F6F4_SSEJSJ_SJ_fSF_SG_NS4_17integral_constantINS4_4UMMA5MajorELSR_0EEESS_NSP_INSQ_7ScaleInELST_0EEESU_EEEEEENS4_6LayoutINS5_IJSC_SC_SC_EEENS5_IJNSA_ILi0EEESZ_SZ_EEEEENS5_IJNS4_10UnderscoreES12_S12_EEEEENS4_13SM90_TMA_LOADENS4_14ComposedLayoutINS4_7SwizzleILi3ELi4ELi3EEENS4_18smem_ptr_flag_bitsILi8EEENSX_INS5_IJNSA_ILi8EEENSA_ILi128EEEEEENS5_IJS1C_SC_EEEEEEEvNS4_8identityENS4_23SM90_TMA_LOAD_MULTICASTES1G_vS1H_EENS_8epilogue10collective18CollectiveEpilogueINS1K_23Sm100TmaWarpSpecializedILi1ELi1ELi120ELb0ELb0EEEJSI_NS5_IJNSX_ISF_SC_EENSX_ISG_SC_EEEEESJ_SK_SJ_SK_NS1K_6fusion15FusionCallbacksIS1O_NS1S_17LinearCombinationISJ_fSJ_fLNS_15FloatRoundStyleE2EEESI_S1R_JEEENS4_5SM1004TMEM4LOAD25SM100_TMEM_LOAD_16dp32b8xES15_NS16_INS17_ILi0ELi4ELi3EEES1A_NSX_INS5_IJS1B_NSA_ILi16EEEEEENS5_IJS23_SC_EEEEEEENS4_39AutoVectorizingCopyWithAssumedAlignmentILi128EEENS4_14SM90_TMA_STOREES27_S29_S29_EEEvvEEEEvNT_6ParamsE --------------------------
	.section	.nv.info._ZN7cutlass13device_kernelINS_4gemm6kernel13GemmUniversalIN4cute5tupleIJiiiiEEENS1_10collective13CollectiveMmaINS1_35MainloopSm100TmaUmmaWarpSpecializedILi2ELi2ELi4ENS5_IJNS4_1CILi2EEENSA_ILi1EEESC_EEEEENS5_IJNSA_ILi64EEENSA_ILi240EEENSA_ILi256EEEEEENS_12float_e4m3_tENS5_IJlSC_lEEESJ_SK_NS4_8TiledMMAINS4_8MMA_AtomIJNS4_10MMA_TraitsINS4_19SM100_MMA_F8F6F4_SSEJSJ_SJ_fSF_SG_NS4_17integral_constantINS4_4UMMA5MajorELSR_0EEESS_NSP_INSQ_7ScaleInELST_0EEESU_EEEEEENS4_6LayoutINS5_IJSC_SC_SC_EEENS5_IJNSA_ILi0EEESZ_SZ_EEEEENS5_IJNS4_10UnderscoreES12_S12_EEEEENS4_13SM90_TMA_LOADENS4_14ComposedLayoutINS4_7SwizzleILi3ELi4ELi3EEENS4_18smem_ptr_flag_bitsILi8EEENSX_INS5_IJNSA_ILi8EEENSA_ILi128EEEEEENS5_IJS1C_SC_EEEEEEEvNS4_8identityENS4_23SM90_TMA_LOAD_MULTICASTES1G_vS1H_EENS_8epilogue10collective18CollectiveEpilogueINS1K_23Sm100TmaWarpSpecializedILi1ELi1ELi120ELb0ELb0EEEJSI_NS5_IJNSX_ISF_SC_EENSX_ISG_SC_EEEEESJ_SK_SJ_SK_NS1K_6fusion15FusionCallbacksIS1O_NS1S_17LinearCombinationISJ_fSJ_fLNS_15FloatRoundStyleE2EEESI_S1R_JEEENS4_5SM1004TMEM4LOAD25SM100_TMEM_LOAD_16dp32b8xES15_NS16_INS17_ILi0ELi4ELi3EEES1A_NSX_INS5_IJS1B_NSA_ILi16EEEEEENS5_IJS23_SC_EEEEEEENS4_39AutoVectorizingCopyWithAssumedAlignmentILi128EEENS4_14SM90_TMA_STOREES27_S29_S29_EEEvvEEEEvNT_6ParamsE,"",@"SHT_CUDA_INFO"
	.sectionflags	@""
	.align	4


	//----- nvinfo : EIATTR_CUDA_API_VERSION
	.align		4
        /*0000*/ 	.byte	0x04, 0x37
        /*0002*/ 	.short	(.L_28 - .L_27)
.L_27:
        /*0004*/ 	.word	0x00000082


	//----- nvinfo : EIATTR_KPARAM_INFO
	.align		4
.L_28:
        /*0008*/ 	.byte	0x04, 0x17
        /*000a*/ 	.short	(.L_30 - .L_29)
.L_29:
        /*000c*/ 	.word	0x00000000
        /*0010*/ 	.short	0x0000
        /*0012*/ 	.short	0x0000
        /*0014*/ 	.byte	0x00, 0xf0, 0x01, 0x20


	//----- nvinfo : EIATTR_AT_ENTRY_FRAGMENTS
	.align		4
.L_30:
        /*0018*/ 	.byte	0x04, 0x4f
        /*001a*/ 	.short	(.L_32 - .L_31)


	//   ....[0]....
.L_31:
        /*001c*/ 	.word	0x00000006


	//----- nvinfo : EIATTR_RESERVED_SMEM_USED
	.align		4
.L_32:
        /*0020*/ 	.byte	0x01, 0x41
	.zero		2


	//----- nvinfo : EIATTR_SPARSE_MMA_MASK
	.align		4
        /*0024*/ 	.byte	0x03, 0x50
        /*0026*/ 	.short	0x0000


	//----- nvinfo : EIATTR_TCGEN05_1CTA_USED
	.align		4
        /*0028*/ 	.byte	0x01, 0x51
	.zero		2


	//----- nvinfo : EIATTR_MAXREG_COUNT
	.align		4
        /*002c*/ 	.byte	0x03, 0x1b
        /*002e*/ 	.short	0x00ff


	//----- nvinfo : EIATTR_NUM_BARRIERS
	.align		4
        /*0030*/ 	.byte	0x02, 0x4c
        /*0032*/ 	.byte	0x07
	.zero		1


	//----- nvinfo : EIATTR_EXTERNS
	.align		4
        /*0034*/ 	.byte	0x04, 0x0f
        /*0036*/ 	.short	(.L_34 - .L_33)


	//   ....[0]....
	.align		4
.L_33:
        /*0038*/ 	.word	index@(__assertfail)


	//----- nvinfo : EIATTR_ANNOTATIONS
	.align		4
.L_34:
        /*003c*/ 	.byte	0x04, 0x55
        /*003e*/ 	.short	(.L_36 - .L_35)


	//   ....[0]....
.L_35:
        /*0040*/ 	.word	0x00000001
        /*0044*/ 	.byte	0x70, 0x04, 0x00, 0x00, 0x01, 0x00, 0x00, 0x00, 0xc0, 0x0f, 0x00, 0x00, 0x01, 0x00, 0x00, 0x00
        /* <DEDUP_REMOVED lines=15> */
        /*0144*/ 	.byte	0xc0, 0xa4, 0x00, 0x00, 0x01, 0x00, 0x00, 0x00, 0xf0, 0xa4, 0x00, 0x00


	//----- nvinfo : EIATTR_MERCURY_ISA_VERSION
	.align		4
.L_36:
        /*0150*/ 	.byte	0x03, 0x5f
        /*0152*/ 	.short	0x0101


	//----- nvinfo : EIATTR_INT_WARP_WIDE_INSTR_OFFSETS
	.align		4
        /*0154*/ 	.byte	0x04, 0x31
        /*0156*/ 	.short	(.L_38 - .L_37)


	//   ....[0]....
.L_37:
        /*0158*/ 	.word	0x00003fe0


	//   ....[1]....
        /*015c*/ 	.word	0x00004010


	//   ....[2]....
        /*0160*/ 	.word	0x00004030


	//   ....[3]....
        /*0164*/ 	.word	0x00004c50


	//   ....[4]....
        /*0168*/ 	.word	0x00004ce0


	//   ....[5]....
        /*016c*/ 	.word	0x00004d40


	//   ....[6]....
        /*0170*/ 	.word	0x00004da0


	//   ....[7]....
        /*0174*/ 	.word	0x00004e00


	//   ....[8]....
        /*0178*/ 	.word	0x00004e40


	//   ....[9]....
        /*017c*/ 	.word	0x00004eb0


	//   ....[10]....
        /*0180*/ 	.word	0x00004ef0


	//   ....[11]....
        /*0184*/ 	.word	0x00004f10


	//   ....[12]....
        /*0188*/ 	.word	0x00004f70


	//   ....[13]....
        /*018c*/ 	.word	0x00004fb0


	//   ....[14]....
        /*0190*/ 	.word	0x00004fd0


	//   ....[15]....
        /*0194*/ 	.word	0x00005030


	//   ....[16]....
        /*0198*/ 	.word	0x00005070


	//   ....[17]....
        /*019c*/ 	.word	0x000050e0


	//   ....[18]....
        /*01a0*/ 	.word	0x00005100


	//----- nvinfo : EIATTR_COOP_GROUP_MASK_REGIDS
	.align		4
.L_38:
        /*01a4*/ 	.byte	0x04, 0x29
        /*01a6*/ 	.short	(.L_40 - .L_39)


	//   ....[0]....
.L_39:
        /*01a8*/ 	.word	0xffffffff


	//   ....[1]....
        /*01ac*/ 	.word	0xffffffff


	//   ....[2]....
        /*01b0*/ 	.word	0xffffffff


	//   ....[3]....
        /*01b4*/ 	.word	0xffffffff


	//   ....[4]....
        /*01b8*/ 	.word	0xffffffff


	//   ....[5]....
        /*01bc*/ 	.word	0xffffffff


	//   ....[6]....
        /*01c0*/ 	.word	0xffffffff


	//   ....[7]....
        /*01c4*/ 	.word	0xffffffff


	//   ....[8]....
        /*01c8*/ 	.word	0xffffffff


	//   ....[9]....
        /*01cc*/ 	.word	0xffffffff


	//   ....[10]....
        /*01d0*/ 	.word	0xffffffff


	//   ....[11]....
        /*01d4*/ 	.word	0xffffffff


	//   ....[12]....
        /*01d8*/ 	.word	0xffffffff


	//   ....[13]....
        /*01dc*/ 	.word	0xffffffff


	//----- nvinfo : EIATTR_COOP_GROUP_INSTR_OFFSETS
	.align		4
.L_40:
        /*01e0*/ 	.byte	0x04, 0x28
        /*01e2*/ 	.short	(.L_42 - .L_41)


	//   ....[0]....
.L_41:
        /*01e4*/ 	.word	0x00000090


	//   ....[1]....
        /*01e8*/ 	.word	0x00000510


	//   ....[2]....
        /*01ec*/ 	.word	0x00000670


	//   ....[3]....
        /*01f0*/ 	.word	0x000007b0


	//   ....[4]....
        /*01f4*/ 	.word	0x000008b0


	//   ....[5]....
        /*01f8*/ 	.word	0x00000a20


	//   ....[6]....
        /*01fc*/ 	.word	0x00000bc0


	//   ....[7]....
        /*0200*/ 	.word	0x00000d70


	//   ....[8]....
        /*0204*/ 	.word	0x00002210


	//   ....[9]....
        /*0208*/ 	.word	0x00003010


	//   ....[10]....
        /*020c*/ 	.word	0x00003220


	//   ....[11]....
        /*0210*/ 	.word	0x00003250


	//   ....[12]....
        /*0214*/ 	.word	0x00003ec0


	//   ....[13]....
        /*0218*/ 	.word	0x000040f0


	//----- nvinfo : EIATTR_VRC_CTA_INIT_COUNT
	.align		4
.L_42:
        /*021c*/ 	.byte	0x02, 0x4a
        /*021e*/ 	.byte	0x80
	.zero		1


	//----- nvinfo : EIATTR_SYSCALL_OFFSETS
	.align		4
        /*0220*/ 	.byte	0x04, 0x46
        /*0222*/ 	.short	(.L_44 - .L_43)


	//   ....[0]....
.L_43:
        /*0224*/ 	.word	0x000069f0


	//   ....[1]....
        /*0228*/ 	.word	0x00006b70


	//   ....[2]....
        /*022c*/ 	.word	0x00006cf0


	//   ....[3]....
        /*0230*/ 	.word	0x00006e70


	//   ....[4]....
        /*0234*/ 	.word	0x00006ff0


	//   ....[5]....
        /*0238*/ 	.word	0x00007170


	//   ....[6]....
        /*023c*/ 	.word	0x000072f0


	//   ....[7]....
        /*0240*/ 	.word	0x00007470


	//   ....[8]....
        /*0244*/ 	.word	0x000075f0


	//   ....[9]....
        /*0248*/ 	.word	0x00007770


	//   ....[10]....
        /*024c*/ 	.word	0x000078f0


	//   ....[11]....
        /*0250*/ 	.word	0x00007a70


	//   ....[12]....
        /*0254*/ 	.word	0x00007bf0


	//   ....[13]....
        /*0258*/ 	.word	0x00007d70


	//   ....[14]....
        /*025c*/ 	.word	0x00007f00


	//----- nvinfo : EIATTR_MBARRIER_INSTR_OFFSETS
	.align		4
.L_44:
        /*0260*/ 	.byte	0x04, 0x39
        /*0262*/ 	.short	(.L_46 - .L_45)


	//   ....[0]....
.L_45:
        /*0264*/ 	.word	0x00000620
        /*0268*/ 	.word	0x000000ff
        /*026c*/ 	.word	0x00000000
        /*0270*/ 	.short	0x0100
        /*0272*/ 	.byte	0x04
	.zero		1


	//   ....[1]....
        /*0274*/ 	.word	0x00000630
        /*0278*/ 	.word	0x000000ff
        /*027c*/ 	.word	0x00000010
        /*0280*/ 	.short	0x0100
        /*0282*/ 	.byte	0x04
	.zero		1


	//   ....[2]....
        /*0284*/ 	.word	0x00000640
        /*0288*/ 	.word	0x000000ff
        /*028c*/ 	.word	0x00000008
        /*0290*/ 	.short	0x0100
        /*0292*/ 	.byte	0x04
	.zero		1


	//   ....[3]....
        /*0294*/ 	.word	0x00000650
        /*0298*/ 	.word	0x000000ff
        /*029c*/ 	.word	0x00000018
        /*02a0*/ 	.short	0x0100
        /*02a2*/ 	.byte	0x04
	.zero		1


	//   ....[4]....
        /*02a4*/ 	.word	0x00000780
        /*02a8*/ 	.word	0x000000ff
        /*02ac*/ 	.word	0x00000020
        /*02b0*/ 	.short	0x0100
        /*02b2*/ 	.byte	0x04
	.zero		1


	//   ....[5]....
        /*02b4*/ 	.word	0x00000790
        /*02b8*/ 	.word	0x000000ff
        /*02bc*/ 	.word	0x00000028
        /*02c0*/ 	.short	0x0100
        /*02c2*/ 	.byte	0x04
	.zero		1


	//   ....[6]....
        /*02c4*/ 	.word	0x00000880
        /*02c8*/ 	.word	0x000000ff
        /*02cc*/ 	.word	0x00000030
        /*02d0*/ 	.short	0x0100
        /*02d2*/ 	.byte	0x04
	.zero		1


	//   ....[7]....
        /*02d4*/ 	.word	0x00000890
        /*02d8*/ 	.word	0x000000ff
        /*02dc*/ 	.word	0x00000038
        /*02e0*/ 	.short	0x0100
        /*02e2*/ 	.byte	0x04
	.zero		1


	//   ....[8]....
        /*02e4*/ 	.word	0x000009d0
        /*02e8*/ 	.word	0x000000ff
        /*02ec*/ 	.word	0x00000040
        /*02f0*/ 	.short	0x0100
        /*02f2*/ 	.byte	0x04
	.zero		1


	//   ....[9]....
        /*02f4*/ 	.word	0x000009e0
        /*02f8*/ 	.word	0x000000ff
        /*02fc*/ 	.word	0x00000050
        /*0300*/ 	.short	0x0100
        /*0302*/ 	.byte	0x04
	.zero		1


	//   ....[10]....
        /*0304*/ 	.word	0x000009f0
        /*0308*/ 	.word	0x000000ff
        /*030c*/ 	.word	0x00000048
        /*0310*/ 	.short	0x0100
        /*0312*/ 	.byte	0x04
	.zero		1


	//   ....[11]....
        /*0314*/ 	.word	0x00000a00
        /*0318*/ 	.word	0x000000ff
        /*031c*/ 	.word	0x00000058
        /*0320*/ 	.short	0x0100
        /*0322*/ 	.byte	0x04
	.zero		1


	//   ....[12]....
        /*0324*/ 	.word	0x00000b30
        /*0328*/ 	.word	0x000000ff
        /*032c*/ 	.word	0x00000060
        /*0330*/ 	.short	0x0100
        /*0332*/ 	.byte	0x04
	.zero		1


	//   ....[13]....
        /*0334*/ 	.word	0x00000b40
        /*0338*/ 	.word	0x000000ff
        /*033c*/ 	.word	0x00000080
        /*0340*/ 	.short	0x0100
        /*0342*/ 	.byte	0x04
	.zero		1


	//   ....[14]....
        /*0344*/ 	.word	0x00000b50
        /*0348*/ 	.word	0x000000ff
        /*034c*/ 	.word	0x00000068
        /*0350*/ 	.short	0x0100
        /*0352*/ 	.byte	0x04
	.zero		1


	//   ....[15]....
        /*0354*/ 	.word	0x00000b60
        /*0358*/ 	.word	0x000000ff
        /*035c*/ 	.word	0x00000088
        /*0360*/ 	.short	0x0100
        /*0362*/ 	.byte	0x04
	.zero		1


	//   ....[16]....
        /*0364*/ 	.word	0x00000b70
        /*0368*/ 	.word	0x000000ff
        /*036c*/ 	.word	0x00000070
        /*0370*/ 	.short	0x0100
        /*0372*/ 	.byte	0x04
	.zero		1


	//   ....[17]....
        /*0374*/ 	.word	0x00000b80
        /*0378*/ 	.word	0x000000ff
        /*037c*/ 	.word	0x00000090
        /*0380*/ 	.short	0x0100
        /*0382*/ 	.byte	0x04
	.zero		1


	//   ....[18]....
        /*0384*/ 	.word	0x00000b90
        /*0388*/ 	.word	0x000000ff
        /*038c*/ 	.word	0x00000078
        /*0390*/ 	.short	0x0100
        /*0392*/ 	.byte	0x04
	.zero		1


	//   ....[19]....
        /*0394*/ 	.word	0x00000ba0
        /*0398*/ 	.word	0x000000ff
        /*039c*/ 	.word	0x00000098
        /*03a0*/ 	.short	0x0100
        /*03a2*/ 	.byte	0x04
	.zero		1


	//   ....[20]....
        /*03a4*/ 	.word	0x00000c90
        /*03a8*/ 	.word	0x000000ff
        /*03ac*/ 	.word	0x000000a0
        /*03b0*/ 	.short	0x0100
        /*03b2*/ 	.byte	0x04
	.zero		1


	//   ....[21]....
        /*03b4*/ 	.word	0x00000ca0
        /*03b8*/ 	.word	0x000000ff
        /*03bc*/ 	.word	0x000000b0
        /*03c0*/ 	.short	0x0100
        /*03c2*/ 	.byte	0x04
	.zero		1


	//   ....[22]....
        /*03c4*/ 	.word	0x00000cb0
        /*03c8*/ 	.word	0x000000ff
        /*03cc*/ 	.word	0x000000a8
        /*03d0*/ 	.short	0x0100
        /*03d2*/ 	.byte	0x04
	.zero		1


	//   ....[23]....
        /*03d4*/ 	.word	0x00000cc0
        /*03d8*/ 	.word	0x000000ff
        /*03dc*/ 	.word	0x000000b8
        /*03e0*/ 	.short	0x0100
        /*03e2*/ 	.byte	0x04
	.zero		1


	//   ....[24]....
        /*03e4*/ 	.word	0x000018f0
        /*03e8*/ 	.word	0x00000002
        /*03ec*/ 	.word	0x000000b0
        /*03f0*/ 	.short	0x010a
        /*03f2*/ 	.byte	0xff
	.zero		1


	//   ....[25]....
        /*03f4*/ 	.word	0x00001910
        /*03f8*/ 	.word	0x00000002
        /*03fc*/ 	.word	0x000000a0
        /*0400*/ 	.short	0x0101
        /*0402*/ 	.byte	0xff
	.zero		1


	//   ....[26]....
        /*0404*/ 	.word	0x000019f0
        /*0408*/ 	.word	0x000000ff
        /*040c*/ 	.word	0x00000010
        /*0410*/ 	.short	0x010a
        /*0412*/ 	.byte	0x05
	.zero		1


	//   ....[27]....
        /*0414*/ 	.word	0x00001a90
        /*0418*/ 	.word	0x000000ff
        /*041c*/ 	.word	0x00000010
        /*0420*/ 	.short	0x010a
        /*0422*/ 	.byte	0x21
	.zero		1


	//   ....[28]....
        /*0424*/ 	.word	0x00001c20
        /*0428*/ 	.word	0x000000ff
        /*042c*/ 	.word	0x00000010
        /*0430*/ 	.short	0x010a
        /*0432*/ 	.byte	0x05
	.zero		1


	//   ....[29]....
        /*0434*/ 	.word	0x00001e10
        /*0438*/ 	.word	0x000000ff
        /*043c*/ 	.word	0x00000038
        /*0440*/ 	.short	0x0101
        /*0442*/ 	.byte	0x0d
	.zero		1


	//   ....[30]....
        /*0444*/ 	.word	0x00001e30
        /*0448*/ 	.word	0x000000ff
        /*044c*/ 	.word	0x00000010
        /*0450*/ 	.short	0x010a
        /*0452*/ 	.byte	0x05
	.zero		1


	//   ....[31]....
        /*0454*/ 	.word	0x00001eb0
        /*0458*/ 	.word	0x000000ff
        /*045c*/ 	.word	0x00000010
        /*0460*/ 	.short	0x010a
        /*0462*/ 	.byte	0x21
	.zero		1


	//   ....[32]....
        /*0464*/ 	.word	0x00002040
        /*0468*/ 	.word	0x000000ff
        /*046c*/ 	.word	0x00000010
        /*0470*/ 	.short	0x010a
        /*0472*/ 	.byte	0x05
	.zero		1


	//   ....[33]....
        /*0474*/ 	.word	0x00002240
        /*0478*/ 	.word	0x00000003
        /*047c*/ 	.word	0x00000040
        /*0480*/ 	.short	0x010a
        /*0482*/ 	.byte	0xff
	.zero		1


	//   ....[34]....
        /*0484*/ 	.word	0x00002390
        /*0488*/ 	.word	0x00000002
        /*048c*/ 	.word	0x00000000
        /*0490*/ 	.short	0x0101
        /*0492*/ 	.byte	0xff
	.zero		1


	//   ....[35]....
        /*0494*/ 	.word	0x00002990
        /*0498*/ 	.word	0x000000ff
        /*049c*/ 	.word	0x00000000
        /*04a0*/ 	.short	0x010a
        /*04a2*/ 	.byte	0x04
	.zero		1


	//   ....[36]....
        /*04a4*/ 	.word	0x00002a30
        /*04a8*/ 	.word	0x00000000
        /*04ac*/ 	.word	0x00000000
        /*04b0*/ 	.short	0x010a
        /*04b2*/ 	.byte	0xff
	.zero		1


	//   ....[37]....
        /*04b4*/ 	.word	0x00002b70
        /*04b8*/ 	.word	0x00000000
        /*04bc*/ 	.word	0x000000a0
        /*04c0*/ 	.short	0x010a
        /*04c2*/ 	.byte	0xff
	.zero		1


	//   ....[38]....
        /*04c4*/ 	.word	0x00002be0
        /*04c8*/ 	.word	0x00000000
        /*04cc*/ 	.word	0x00000000
        /*04d0*/ 	.short	0x0101
        /*04d2*/ 	.byte	0xff
	.zero		1


	//   ....[39]....
        /*04d4*/ 	.word	0x00002bf0
        /*04d8*/ 	.word	0x000000ff
        /*04dc*/ 	.word	0x00000050
        /*04e0*/ 	.short	0x010a
        /*04e2*/ 	.byte	0x04
	.zero		1


	//   ....[40]....
        /*04e4*/ 	.word	0x00002d10
        /*04e8*/ 	.word	0x00000000
        /*04ec*/ 	.word	0x00000040
        /*04f0*/ 	.short	0x010a
        /*04f2*/ 	.byte	0xff
	.zero		1


	//   ....[41]....
        /*04f4*/ 	.word	0x00002e00
        /*04f8*/ 	.word	0x00000000
        /*04fc*/ 	.word	0x00000000
        /*0500*/ 	.short	0x0101
        /*0502*/ 	.byte	0xff
	.zero		1


	//   ....[42]....
        /*0504*/ 	.word	0x00002eb0
        /*0508*/ 	.word	0x000000ff
        /*050c*/ 	.word	0x00000050
        /*0510*/ 	.short	0x0106
        /*0512*/ 	.byte	0x04
	.zero		1


	//   ....[43]....
        /*0514*/ 	.word	0x00002ed0
        /*0518*/ 	.word	0x000000ff
        /*051c*/ 	.word	0x00000050
        /*0520*/ 	.short	0x010a
        /*0522*/ 	.byte	0x04
	.zero		1


	//   ....[44]....
        /*0524*/ 	.word	0x00002f60
        /*0528*/ 	.word	0x000000ff
        /*052c*/ 	.word	0x00000050
        /*0530*/ 	.short	0x0106
        /*0532*/ 	.byte	0x07
	.zero		1


	//   ....[45]....
        /*0534*/ 	.word	0x00002fa0
        /*0538*/ 	.word	0x00000000
        /*053c*/ 	.word	0x00000050
        /*0540*/ 	.short	0x010a
        /*0542*/ 	.byte	0xff
	.zero		1


	//   ....[46]....
        /*0544*/ 	.word	0x00003580
        /*0548*/ 	.word	0x00000003
        /*054c*/ 	.word	0x00000040
        /*0550*/ 	.short	0x010a
        /*0552*/ 	.byte	0xff
	.zero		1


	//   ....[47]....
        /*0554*/ 	.word	0x00003680
        /*0558*/ 	.word	0x00000005
        /*055c*/ 	.word	0x00000000
        /*0560*/ 	.short	0x0101
        /*0562*/ 	.byte	0xff
	.zero		1


	//   ....[48]....
        /*0564*/ 	.word	0x00003690
        /*0568*/ 	.word	0x000000ff
        /*056c*/ 	.word	0x00000000
        /*0570*/ 	.short	0x010a
        /*0572*/ 	.byte	0x05
	.zero		1


	//   ....[49]....
        /*0574*/ 	.word	0x00003700
        /*0578*/ 	.word	0x000000ff
        /*057c*/ 	.word	0x00000080
        /*0580*/ 	.short	0x010a
        /*0582*/ 	.byte	0x2f
	.zero		1


	//   ....[50]....
        /*0584*/ 	.word	0x000037d0
        /*0588*/ 	.word	0x000000ff
        /*058c*/ 	.word	0x00000000
        /*0590*/ 	.short	0x010a
        /*0592*/ 	.byte	0x07
	.zero		1


	//   ....[51]....
        /*0594*/ 	.word	0x00003910
        /*0598*/ 	.word	0x000000ff
        /*059c*/ 	.word	0x00000000
        /*05a0*/ 	.short	0x010a
        /*05a2*/ 	.byte	0x06
	.zero		1


	//   ....[52]....
        /*05a4*/ 	.word	0x00003cf0
        /*05a8*/ 	.word	0x000000ff
        /*05ac*/ 	.word	0x00000000
        /*05b0*/ 	.short	0x010a
        /*05b2*/ 	.byte	0x04
	.zero		1


	//   ....[53]....
        /*05b4*/ 	.word	0x00003d80
        /*05b8*/ 	.word	0x000000ff
        /*05bc*/ 	.word	0x00000000
        /*05c0*/ 	.short	0x010a
        /*05c2*/ 	.byte	0x05
	.zero		1


	//   ....[54]....
        /*05c4*/ 	.word	0x00003e10
        /*05c8*/ 	.word	0x000000ff
        /*05cc*/ 	.word	0x00000000
        /*05d0*/ 	.short	0x010a
        /*05d2*/ 	.byte	0x05
	.zero		1


	//   ....[55]....
        /*05d4*/ 	.word	0x00003ea0
        /*05d8*/ 	.word	0x000000ff
        /*05dc*/ 	.word	0x00000000
        /*05e0*/ 	.short	0x010a
        /*05e2*/ 	.byte	0x04
	.zero		1


	//   ....[56]....
        /*05e4*/ 	.word	0x00004390
        /*05e8*/ 	.word	0x00000002
        /*05ec*/ 	.word	0x00000040
        /*05f0*/ 	.short	0x010a
        /*05f2*/ 	.byte	0xff
	.zero		1


	//   ....[57]....
        /*05f4*/ 	.word	0x00004500
        /*05f8*/ 	.word	0x00000000
        /*05fc*/ 	.word	0x00000000
        /*0600*/ 	.short	0x0101
        /*0602*/ 	.byte	0xff
	.zero		1


	//   ....[58]....
        /*0604*/ 	.word	0x000049c0
        /*0608*/ 	.word	0x000000ff
        /*060c*/ 	.word	0x00000038
        /*0610*/ 	.short	0x010a
        /*0612*/ 	.byte	0x1d
	.zero		1


	//   ....[59]....
        /*0614*/ 	.word	0x00004b60
        /*0618*/ 	.word	0x000000ff
        /*061c*/ 	.word	0x00000028
        /*0620*/ 	.short	0x010a
        /*0622*/ 	.byte	0x1d
	.zero		1


	//   ....[60]....
        /*0624*/ 	.word	0x00005120
        /*0628*/ 	.word	0x000000ff
        /*062c*/ 	.word	0x00000020
        /*0630*/ 	.short	0x010b
        /*0632*/ 	.byte	0x1d
	.zero		1


	//   ....[61]....
        /*0634*/ 	.word	0x00005130
        /*0638*/ 	.word	0x000000ff
        /*063c*/ 	.word	0x00000000
        /*0640*/ 	.short	0x0101
        /*0642*/ 	.byte	0x2f
	.zero		1


	//   ....[62]....
        /*0644*/ 	.word	0x000051d0
        /*0648*/ 	.word	0x00000002
        /*064c*/ 	.word	0x00000028
        /*0650*/ 	.short	0x010a
        /*0652*/ 	.byte	0xff
	.zero		1


	//   ....[63]....
        /*0654*/ 	.word	0x000055a0
        /*0658*/ 	.word	0x000000ff
        /*065c*/ 	.word	0x00000040
        /*0660*/ 	.short	0x010a
        /*0662*/ 	.byte	0x04
	.zero		1


	//   ....[64]....
        /*0664*/ 	.word	0x00005730
        /*0668*/ 	.word	0x000000ff
        /*066c*/ 	.word	0x00000000
        /*0670*/ 	.short	0x0101
        /*0672*/ 	.byte	0x05
	.zero		1


	//   ....[65]....
        /*0674*/ 	.word	0x000062b0
        /*0678*/ 	.word	0x000000ff
        /*067c*/ 	.word	0x00000020
        /*0680*/ 	.short	0x010a
        /*0682*/ 	.byte	0x2e
	.zero		1


	//   ....[66]....
        /*0684*/ 	.word	0x000062e0
        /*0688*/ 	.word	0x000000ff
        /*068c*/ 	.word	0x00000060
        /*0690*/ 	.short	0x010a
        /*0692*/ 	.byte	0x2f
	.zero		1


	//   ....[67]....
        /*0694*/ 	.word	0x000063a0
        /*0698*/ 	.word	0x000000ff
        /*069c*/ 	.word	0x00000020
        /*06a0*/ 	.short	0x010a
        /*06a2*/ 	.byte	0x2e
	.zero		1


	//   ....[68]....
        /*06a4*/ 	.word	0x000067e0
        /*06a8*/ 	.word	0x000000ff
        /*06ac*/ 	.word	0x00000000
        /*06b0*/ 	.short	0x0101
        /*06b2*/ 	.byte	0x04
	.zero		1


	//   ....[69]....
        /*06b4*/ 	.word	0x00006800
        /*06b8*/ 	.word	0x000000ff
        /*06bc*/ 	.word	0x00000060
        /*06c0*/ 	.short	0x010a
        /*06c2*/ 	.byte	0x2f
	.zero		1


	//   ....[70]....
        /*06c4*/ 	.word	0x00009920
        /*06c8*/ 	.word	0x000000ff
        /*06cc*/ 	.word	0x00000000
        /*06d0*/ 	.short	0x0101
        /*06d2*/ 	.byte	0x04
	.zero		1


	//   ....[71]....
        /*06d4*/ 	.word	0x0000a690
        /*06d8*/ 	.word	0x00000002
        /*06dc*/ 	.word	0x000000b0
        /*06e0*/ 	.short	0x010a
        /*06e2*/ 	.byte	0xff
	.zero		1


	//   ....[72]....
        /*06e4*/ 	.word	0x0000a6f0
        /*06e8*/ 	.word	0x00000004
        /*06ec*/ 	.word	0x00000010
        /*06f0*/ 	.short	0x010a
        /*06f2*/ 	.byte	0xff
	.zero		1


	//   ....[73]....
        /*06f4*/ 	.word	0x0000a750
        /*06f8*/ 	.word	0x00000004
        /*06fc*/ 	.word	0x00000010
        /*0700*/ 	.short	0x010a
        /*0702*/ 	.byte	0xff
	.zero		1


	//   ....[74]....
        /*0704*/ 	.word	0x0000a7a0
        /*0708*/ 	.word	0x00000003
        /*070c*/ 	.word	0x00000040
        /*0710*/ 	.short	0x010a
        /*0712*/ 	.byte	0xff
	.zero		1


	//   ....[75]....
        /*0714*/ 	.word	0x0000a800
        /*0718*/ 	.word	0x00000003
        /*071c*/ 	.word	0x00000000
        /*0720*/ 	.short	0x010a
        /*0722*/ 	.byte	0xff
	.zero		1


	//   ....[76]....
        /*0724*/ 	.word	0x0000a850
        /*0728*/ 	.word	0x00000000
        /*072c*/ 	.word	0x000000a0
        /*0730*/ 	.short	0x010a
        /*0732*/ 	.byte	0xff
	.zero		1


	//   ....[77]....
        /*0734*/ 	.word	0x0000a8b0
        /*0738*/ 	.word	0x00000003
        /*073c*/ 	.word	0x00000050
        /*0740*/ 	.short	0x010a
        /*0742*/ 	.byte	0xff
	.zero		1


	//   ....[78]....
        /*0744*/ 	.word	0x0000a900
        /*0748*/ 	.word	0x00000000
        /*074c*/ 	.word	0x00000040
        /*0750*/ 	.short	0x010a
        /*0752*/ 	.byte	0xff
	.zero		1


	//   ....[79]....
        /*0754*/ 	.word	0x0000a960
        /*0758*/ 	.word	0x00000002
        /*075c*/ 	.word	0x00000050
        /*0760*/ 	.short	0x010a
        /*0762*/ 	.byte	0xff
	.zero		1


	//   ....[80]....
        /*0764*/ 	.word	0x0000a9b0
        /*0768*/ 	.word	0x00000003
        /*076c*/ 	.word	0x00000040
        /*0770*/ 	.short	0x010a
        /*0772*/ 	.byte	0xff
	.zero		1


	//   ....[81]....
        /*0774*/ 	.word	0x0000aa10
        /*0778*/ 	.word	0x00000004
        /*077c*/ 	.word	0x00000080
        /*0780*/ 	.short	0x010a
        /*0782*/ 	.byte	0xff
	.zero		1


	//   ....[82]....
        /*0784*/ 	.word	0x0000aa70
        /*0788*/ 	.word	0x00000003
        /*078c*/ 	.word	0x00000000
        /*0790*/ 	.short	0x010a
        /*0792*/ 	.byte	0xff
	.zero		1


	//   ....[83]....
        /*0794*/ 	.word	0x0000aad0
        /*0798*/ 	.word	0x00000002
        /*079c*/ 	.word	0x00000000
        /*07a0*/ 	.short	0x010a
        /*07a2*/ 	.byte	0xff
	.zero		1


	//   ....[84]....
        /*07a4*/ 	.word	0x0000ab30
        /*07a8*/ 	.word	0x00000003
        /*07ac*/ 	.word	0x00000000
        /*07b0*/ 	.short	0x010a
        /*07b2*/ 	.byte	0xff
	.zero		1


	//   ....[85]....
        /*07b4*/ 	.word	0x0000ab90
        /*07b8*/ 	.word	0x00000003
        /*07bc*/ 	.word	0x00000000
        /*07c0*/ 	.short	0x010a
        /*07c2*/ 	.byte	0xff
	.zero		1


	//   ....[86]....
        /*07c4*/ 	.word	0x0000abf0
        /*07c8*/ 	.word	0x00000002
        /*07cc*/ 	.word	0x00000000
        /*07d0*/ 	.short	0x010a
        /*07d2*/ 	.byte	0xff
	.zero		1


	//   ....[87]....
        /*07d4*/ 	.word	0x0000ac40
        /*07d8*/ 	.word	0x00000002
        /*07dc*/ 	.word	0x00000040
        /*07e0*/ 	.short	0x010a
        /*07e2*/ 	.byte	0xff
	.zero		1


	//   ....[88]....
        /*07e4*/ 	.word	0x0000aca0
        /*07e8*/ 	.word	0x00000002
        /*07ec*/ 	.word	0x00000038
        /*07f0*/ 	.short	0x010a
        /*07f2*/ 	.byte	0xff
	.zero		1


	//   ....[89]....
        /*07f4*/ 	.word	0x0000ad00
        /*07f8*/ 	.word	0x00000002
        /*07fc*/ 	.word	0x00000028
        /*0800*/ 	.short	0x010a
        /*0802*/ 	.byte	0xff
	.zero		1


	//   ....[90]....
        /*0804*/ 	.word	0x0000ad60
        /*0808*/ 	.word	0x00000002
        /*080c*/ 	.word	0x00000040
        /*0810*/ 	.short	0x010a
        /*0812*/ 	.byte	0xff
	.zero		1


	//   ....[91]....
        /*0814*/ 	.word	0x0000adc0
        /*0818*/ 	.word	0x00000002
        /*081c*/ 	.word	0x00000020
        /*0820*/ 	.short	0x010a
        /*0822*/ 	.byte	0xff
	.zero		1


	//   ....[92]....
        /*0824*/ 	.word	0x0000ae20
        /*0828*/ 	.word	0x00000000
        /*082c*/ 	.word	0x00000060
        /*0830*/ 	.short	0x010a
        /*0832*/ 	.byte	0xff
	.zero		1


	//----- nvinfo : EIATTR_NUM_MBARRIERS
	.align		4
.L_46:
        /*0834*/ 	.byte	0x03, 0x38
        /*0836*/ 	.short	0x0018


	//----- nvinfo : EIATTR_EXIT_INSTR_OFFSETS
	.align		4
        /*0838*/ 	.byte	0x04, 0x1c
        /*083a*/ 	.short	(.L_48 - .L_47)


	//   ....[0]....
.L_47:
        /*083c*/ 	.word	0x00002a60


	//   ....[1]....
        /*0840*/ 	.word	0x00002f70


	//   ....[2]....
        /*0844*/ 	.word	0x00002fd0


	//   ....[3]....
        /*0848*/ 	.word	0x00004100


	//   ....[4]....
        /*084c*/ 	.word	0x00005200


	//   ....[5]....
        /*0850*/ 	.word	0x00005240


	//   ....[6]....
        /*0854*/ 	.word	0x0000a680


	//----- nvinfo : EIATTR_MAX_THREADS
	.align		4
.L_48:
        /*0858*/ 	.byte	0x04, 0x05
        /*085a*/ 	.short	(.L_50 - .L_49)
.L_49:
        /*085c*/ 	.word	0x00000100
        /*0860*/ 	.word	0x00000001
        /*0864*/ 	.word	0x00000001


	//----- nvinfo : EIATTR_CRS_STACK_SIZE
	.align		4
.L_50:
        /*0868*/ 	.byte	0x04, 0x1e
        /*086a*/ 	.short	(.L_52 - .L_51)
.L_51:
        /*086c*/ 	.word	0x00000000


	//----- nvinfo : EIATTR_CBANK_PARAM_SIZE
	.align		4
.L_52:
        /*0870*/ 	.byte	0x03, 0x19
        /*0872*/ 	.short	0x0800


	//----- nvinfo : EIATTR_PARAM_CBANK
	.align		4
        /*0874*/ 	.byte	0x04, 0x0a
        /*0876*/ 	.short	(.L_54 - .L_53)
	.align		4
.L_53:
        /*0878*/ 	.word	index@(.nv.constant0._ZN7cutlass13device_kernelINS_4gemm6kernel13GemmUniversalIN4cute5tupleIJiiiiEEENS1_10collective13CollectiveMmaINS1_35MainloopSm100TmaUmmaWarpSpecializedILi2ELi2ELi4ENS5_IJNS4_1CILi2EEENSA_ILi1EEESC_EEEEENS5_IJNSA_ILi64EEENSA_ILi240EEENSA_ILi256EEEEEENS_12float_e4m3_tENS5_IJlSC_lEEESJ_SK_NS4_8TiledMMAINS4_8MMA_AtomIJNS4_10MMA_TraitsINS4_19SM100_MMA_F8F6F4_SSEJSJ_SJ_fSF_SG_NS4_17integral_constantINS4_4UMMA5MajorELSR_0EEESS_NSP_INSQ_7ScaleInELST_0EEESU_EEEEEENS4_6LayoutINS5_IJSC_SC_SC_EEENS5_IJNSA_ILi0EEESZ_SZ_EEEEENS5_IJNS4_10UnderscoreES12_S12_EEEEENS4_13SM90_TMA_LOADENS4_14ComposedLayoutINS4_7SwizzleILi3ELi4ELi3EEENS4_18smem_ptr_flag_bitsILi8EEENSX_INS5_IJNSA_ILi8EEENSA_ILi128EEEEEENS5_IJS1C_SC_EEEEEEEvNS4_8identityENS4_23SM90_TMA_LOAD_MULTICASTES1G_vS1H_EENS_8epilogue10collective18CollectiveEpilogueINS1K_23Sm100TmaWarpSpecializedILi1ELi1ELi120ELb0ELb0EEEJSI_NS5_IJNSX_ISF_SC_EENSX_ISG_SC_EEEEESJ_SK_SJ_SK_NS1K_6fusion15FusionCallbacksIS1O_NS1S_17LinearCombinationISJ_fSJ_fLNS_15FloatRoundStyleE2EEESI_S1R_JEEENS4_5SM1004TMEM4LOAD25SM100_TMEM_LOAD_16dp32b8xES15_NS16_INS17_ILi0ELi4ELi3EEES1A_NSX_INS5_IJS1B_NSA_ILi16EEEEEENS5_IJS23_SC_EEEEEEENS4_39AutoVectorizingCopyWithAssumedAlignmentILi128EEENS4_14SM90_TMA_STOREES27_S29_S29_EEEvvEEEEvNT_6ParamsE)
        /*087c*/ 	.short	0x0380
        /*087e*/ 	.short	0x0800


	//----- nvinfo : EIATTR_SW_WAR
	.align		4
.L_54:
        /*0880*/ 	.byte	0x04, 0x36
        /*0882*/ 	.short	(.L_56 - .L_55)
.L_55:
        /*0884*/ 	.word	0x00000008
.L_56:


//--------------------- .nv.callgraph             --------------------------
	.section	.nv.callgraph,"",@"SHT_CUDA_CALLGRAPH"
	.align	4
	.sectionentsize	8
	.align		4
        /*0000*/ 	.word	0x00000000
	.align		4
        /*0004*/ 	.word	0xffffffff
	.align		4
        /*0008*/ 	.word	index@(_ZN7cutlass13device_kernelINS_4gemm6kernel13GemmUniversalIN4cute5tupleIJiiiiEEENS1_10collective13CollectiveMmaINS1_35MainloopSm100TmaUmmaWarpSpecializedILi2ELi2ELi4ENS5_IJNS4_1CILi2EEENSA_ILi1EEESC_EEEEENS5_IJNSA_ILi64EEENSA_ILi240EEENSA_ILi256EEEEEENS_12float_e4m3_tENS5_IJlSC_lEEESJ_SK_NS4_8TiledMMAINS4_8MMA_AtomIJNS4_10MMA_TraitsINS4_19SM100_MMA_F8F6F4_SSEJSJ_SJ_fSF_SG_NS4_17integral_constantINS4_4UMMA5MajorELSR_0EEESS_NSP_INSQ_7ScaleInELST_0EEESU_EEEEEENS4_6LayoutINS5_IJSC_SC_SC_EEENS5_IJNSA_ILi0EEESZ_SZ_EEEEENS5_IJNS4_10UnderscoreES12_S12_EEEEENS4_13SM90_TMA_LOADENS4_14ComposedLayoutINS4_7SwizzleILi3ELi4ELi3EEENS4_18smem_ptr_flag_bitsILi8EEENSX_INS5_IJNSA_ILi8EEENSA_ILi128EEEEEENS5_IJS1C_SC_EEEEEEEvNS4_8identityENS4_23SM90_TMA_LOAD_MULTICASTES1G_vS1H_EENS_8epilogue10collective18CollectiveEpilogueINS1K_23Sm100TmaWarpSpecializedILi1ELi1ELi120ELb0ELb0EEEJSI_NS5_IJNSX_ISF_SC_EENSX_ISG_SC_EEEEESJ_SK_SJ_SK_NS1K_6fusion15FusionCallbacksIS1O_NS1S_17LinearCombinationISJ_fSJ_fLNS_15FloatRoundStyleE2EEESI_S1R_JEEENS4_5SM1004TMEM4LOAD25SM100_TMEM_LOAD_16dp32b8xES15_NS16_INS17_ILi0ELi4ELi3EEES1A_NSX_INS5_IJS1B_NSA_ILi16EEEEEENS5_IJS23_SC_EEEEEEENS4_39AutoVectorizingCopyWithAssumedAlignmentILi128EEENS4_14SM90_TMA_STOREES27_S29_S29_EEEvvEEEEvNT_6ParamsE)
	.align		4
        /*000c*/ 	.word	index@(__assertfail)
	.align		4
        /*0010*/ 	.word	0x00000000
	.align		4
        /*0014*/ 	.word	0xfffffffe
	.align		4
        /*0018*/ 	.word	0x00000000
	.align		4
        /*001c*/ 	.word	0xfffffffd
	.align		4
        /*0020*/ 	.word	0x00000000
	.align		4
        /*0024*/ 	.word	0xfffffffc


//--------------------- .nv.constant4             --------------------------
	.section	.nv.constant4,"a",@progbits
	.align	8
	.align		8
.nv.constant4:
        /*0000*/ 	.dword	__assertfail
	.align		8
        /*0008*/ 	.dword	__unnamed_1
	.align		8
        /*0010*/ 	.dword	_ZN40_INTERNAL_5651b8dc_4_k_cu_d68695f1_263124cuda3std3__45__cpo5beginE
	.align		8
        /*0018*/ 	.dword	_ZN40_INTERNAL_5651b8dc_4_k_cu_d68695f1_263124cuda3std3__45__cpo3endE
	.align		8
        /*0020*/ 	.dword	_ZN40_INTERNAL_5651b8dc_4_k_cu_d68695f1_263124cuda3std3__45__cpo6cbeginE
	.align		8
        /*0028*/ 	.dword	_ZN40_INTERNAL_5651b8dc_4_k_cu_d68695f1_263124cuda3std3__45__cpo4cendE
	.align		8
        /*0030*/ 	.dword	_ZN40_INTERNAL_5651b8dc_4_k_cu_d68695f1_263124cuda3std3__442_GLOBAL__N__5651b8dc_4_k_cu_d68695f1_263126ignoreE
	.align		8
        /*0038*/ 	.dword	_ZN40_INTERNAL_5651b8dc_4_k_cu_d68695f1_263124cuda3std3__419piecewise_constructE
	.align		8
        /*0040*/ 	.dword	_ZN40_INTERNAL_5651b8dc_4_k_cu_d68695f1_263124cuda3std3__48in_placeE
	.align		8
        /*0048*/ 	.dword	_ZN40_INTERNAL_5651b8dc_4_k_cu_d68695f1_263124cuda3std6ranges3__45__cpo4swapE
	.align		8
        /*0050*/ 	.dword	_ZN40_INTERNAL_5651b8dc_4_k_cu_d68695f1_263124cuda3std6ranges3__45__cpo9iter_moveE
	.align		8
        /*0058*/ 	.dword	_ZN40_INTERNAL_5651b8dc_4_k_cu_d68695f1_263124cute7productE
	.align		8
        /*0060*/ 	.dword	_ZN40_INTERNAL_5651b8dc_4_k_cu_d68695f1_263124cute1_E
	.align		8
        /*0068*/ 	.dword	$str$25
	.align		8
        /*0070*/ 	.dword	$str$26


//--------------------- .text._ZN7cutlass13device_kernelINS_4gemm6kernel13GemmUniversalIN4cute5tupleIJiiiiEEENS1_10collective13CollectiveMmaINS1_35MainloopSm100TmaUmmaWarpSpecializedILi2ELi2ELi4ENS5_IJNS4_1CILi2EEENSA_ILi1EEESC_EEEEENS5_IJNSA_ILi64EEENSA_ILi240EEENSA_ILi256EEEEEENS_12float_e4m3_tENS5_IJlSC_lEEESJ_SK_NS4_8TiledMMAINS4_8MMA_AtomIJNS4_10MMA_TraitsINS4_19SM100_MMA_F8F6F4_SSEJSJ_SJ_fSF_SG_NS4_17integral_constantINS4_4UMMA5MajorELSR_0EEESS_NSP_INSQ_7ScaleInELST_0EEESU_EEEEEENS4_6LayoutINS5_IJSC_SC_SC_EEENS5_IJNSA_ILi0EEESZ_SZ_EEEEENS5_IJNS4_10UnderscoreES12_S12_EEEEENS4_13SM90_TMA_LOADENS4_14ComposedLayoutINS4_7SwizzleILi3ELi4ELi3EEENS4_18smem_ptr_flag_bitsILi8EEENSX_INS5_IJNSA_ILi8EEENSA_ILi128EEEEEENS5_IJS1C_SC_EEEEEEEvNS4_8identityENS4_23SM90_TMA_LOAD_MULTICASTES1G_vS1H_EENS_8epilogue10collective18CollectiveEpilogueINS1K_23Sm100TmaWarpSpecializedILi1ELi1ELi120ELb0ELb0EEEJSI_NS5_IJNSX_ISF_SC_EENSX_ISG_SC_EEEEESJ_SK_SJ_SK_NS1K_6fusion15FusionCallbacksIS1O_NS1S_17LinearCombinationISJ_fSJ_fLNS_15FloatRoundStyleE2EEESI_S1R_JEEENS4_5SM1004TMEM4LOAD25SM100_TMEM_LOAD_16dp32b8xES15_NS16_INS17_ILi0ELi4ELi3EEES1A_NSX_INS5_IJS1B_NSA_ILi16EEEEEENS5_IJS23_SC_EEEEEEENS4_39AutoVectorizingCopyWithAssumedAlignmentILi128EEENS4_14SM90_TMA_STOREES27_S29_S29_EEEvvEEEEvNT_6ParamsE --------------------------
	.section	.text._ZN7cutlass13device_kernelINS_4gemm6kernel13GemmUniversalIN4cute5tupleIJiiiiEEENS1_10collective13CollectiveMmaINS1_35MainloopSm100TmaUmmaWarpSpecializedILi2ELi2ELi4ENS5_IJNS4_1CILi2EEENSA_ILi1EEESC_EEEEENS5_IJNSA_ILi64EEENSA_ILi240EEENSA_ILi256EEEEEENS_12float_e4m3_tENS5_IJlSC_lEEESJ_SK_NS4_8TiledMMAINS4_8MMA_AtomIJNS4_10MMA_TraitsINS4_19SM100_MMA_F8F6F4_SSEJSJ_SJ_fSF_SG_NS4_17integral_constantINS4_4UMMA5MajorELSR_0EEESS_NSP_INSQ_7ScaleInELST_0EEESU_EEEEEENS4_6LayoutINS5_IJSC_SC_SC_EEENS5_IJNSA_ILi0EEESZ_SZ_EEEEENS5_IJNS4_10UnderscoreES12_S12_EEEEENS4_13SM90_TMA_LOADENS4_14ComposedLayoutINS4_7SwizzleILi3ELi4ELi3EEENS4_18smem_ptr_flag_bitsILi8EEENSX_INS5_IJNSA_ILi8EEENSA_ILi128EEEEEENS5_IJS1C_SC_EEEEEEEvNS4_8identityENS4_23SM90_TMA_LOAD_MULTICASTES1G_vS1H_EENS_8epilogue10collective18CollectiveEpilogueINS1K_23Sm100TmaWarpSpecializedILi1ELi1ELi120ELb0ELb0EEEJSI_NS5_IJNSX_ISF_SC_EENSX_ISG_SC_EEEEESJ_SK_SJ_SK_NS1K_6fusion15FusionCallbacksIS1O_NS1S_17LinearCombinationISJ_fSJ_fLNS_15FloatRoundStyleE2EEESI_S1R_JEEENS4_5SM1004TMEM4LOAD25SM100_TMEM_LOAD_16dp32b8xES15_NS16_INS17_ILi0ELi4ELi3EEES1A_NSX_INS5_IJS1B_NSA_ILi16EEEEEENS5_IJS23_SC_EEEEEEENS4_39AutoVectorizingCopyWithAssumedAlignmentILi128EEENS4_14SM90_TMA_STOREES27_S29_S29_EEEvvEEEEvNT_6ParamsE,"ax",@progbits
	.align	128
.text._ZN7cutlass13device_kernelINS_4gemm6kernel13GemmUniversalIN4cute5tupleIJiiiiEEENS1_10collective13CollectiveMmaINS1_35MainloopSm100TmaUmmaWarpSpecializedILi2ELi2ELi4ENS5_IJNS4_1CILi2EEENSA_ILi1EEESC_EEEEENS5_IJNSA_ILi64EEENSA_ILi240EEENSA_ILi256EEEEEENS_12float_e4m3_tENS5_IJlSC_lEEESJ_SK_NS4_8TiledMMAINS4_8MMA_AtomIJNS4_10MMA_TraitsINS4_19SM100_MMA_F8F6F4_SSEJSJ_SJ_fSF_SG_NS4_17integral_constantINS4_4UMMA5MajorELSR_0EEESS_NSP_INSQ_7ScaleInELST_0EEESU_EEEEEENS4_6LayoutINS5_IJSC_SC_SC_EEENS5_IJNSA_ILi0EEESZ_SZ_EEEEENS5_IJNS4_10UnderscoreES12_S12_EEEEENS4_13SM90_TMA_LOADENS4_14ComposedLayoutINS4_7SwizzleILi3ELi4ELi3EEENS4_18smem_ptr_flag_bitsILi8EEENSX_INS5_IJNSA_ILi8EEENSA_ILi128EEEEEENS5_IJS1C_SC_EEEEEEEvNS4_8identityENS4_23SM90_TMA_LOAD_MULTICASTES1G_vS1H_EENS_8epilogue10collective18CollectiveEpilogueINS1K_23Sm100TmaWarpSpecializedILi1ELi1ELi120ELb0ELb0EEEJSI_NS5_IJNSX_ISF_SC_EENSX_ISG_SC_EEEEESJ_SK_SJ_SK_NS1K_6fusion15FusionCallbacksIS1O_NS1S_17LinearCombinationISJ_fSJ_fLNS_15FloatRoundStyleE2EEESI_S1R_JEEENS4_5SM1004TMEM4LOAD25SM100_TMEM_LOAD_16dp32b8xES15_NS16_INS17_ILi0ELi4ELi3EEES1A_NSX_INS5_IJS1B_NSA_ILi16EEEEEENS5_IJS23_SC_EEEEEEENS4_39AutoVectorizingCopyWithAssumedAlignmentILi128EEENS4_14SM90_TMA_STOREES27_S29_S29_EEEvvEEEEvNT_6ParamsE:
        .type           _ZN7cutlass13device_kernelINS_4gemm6kernel13GemmUniversalIN4cute5tupleIJiiiiEEENS1_10collective13CollectiveMmaINS1_35MainloopSm100TmaUmmaWarpSpecializedILi2ELi2ELi4ENS5_IJNS4_1CILi2EEENSA_ILi1EEESC_EEEEENS5_IJNSA_ILi64EEENSA_ILi240EEENSA_ILi256EEEEEENS_12float_e4m3_tENS5_IJlSC_lEEESJ_SK_NS4_8TiledMMAINS4_8MMA_AtomIJNS4_10MMA_TraitsINS4_19SM100_MMA_F8F6F4_SSEJSJ_SJ_fSF_SG_NS4_17integral_constantINS4_4UMMA5MajorELSR_0EEESS_NSP_INSQ_7ScaleInELST_0EEESU_EEEEEENS4_6LayoutINS5_IJSC_SC_SC_EEENS5_IJNSA_ILi0EEESZ_SZ_EEEEENS5_IJNS4_10UnderscoreES12_S12_EEEEENS4_13SM90_TMA_LOADENS4_14ComposedLayoutINS4_7SwizzleILi3ELi4ELi3EEENS4_18smem_ptr_flag_bitsILi8EEENSX_INS5_IJNSA_ILi8EEENSA_ILi128EEEEEENS5_IJS1C_SC_EEEEEEEvNS4_8identityENS4_23SM90_TMA_LOAD_MULTICASTES1G_vS1H_EENS_8epilogue10collective18CollectiveEpilogueINS1K_23Sm100TmaWarpSpecializedILi1ELi1ELi120ELb0ELb0EEEJSI_NS5_IJNSX_ISF_SC_EENSX_ISG_SC_EEEEESJ_SK_SJ_SK_NS1K_6fusion15FusionCallbacksIS1O_NS1S_17LinearCombinationISJ_fSJ_fLNS_15FloatRoundStyleE2EEESI_S1R_JEEENS4_5SM1004TMEM4LOAD25SM100_TMEM_LOAD_16dp32b8xES15_NS16_INS17_ILi0ELi4ELi3EEES1A_NSX_INS5_IJS1B_NSA_ILi16EEEEEENS5_IJS23_SC_EEEEEEENS4_39AutoVectorizingCopyWithAssumedAlignmentILi128EEENS4_14SM90_TMA_STOREES27_S29_S29_EEEvvEEEEvNT_6ParamsE,@function
        .size           _ZN7cutlass13device_kernelINS_4gemm6kernel13GemmUniversalIN4cute5tupleIJiiiiEEENS1_10collective13CollectiveMmaINS1_35MainloopSm100TmaUmmaWarpSpecializedILi2ELi2ELi4ENS5_IJNS4_1CILi2EEENSA_ILi1EEESC_EEEEENS5_IJNSA_ILi64EEENSA_ILi240EEENSA_ILi256EEEEEENS_12float_e4m3_tENS5_IJlSC_lEEESJ_SK_NS4_8TiledMMAINS4_8MMA_AtomIJNS4_10MMA_TraitsINS4_19SM100_MMA_F8F6F4_SSEJSJ_SJ_fSF_SG_NS4_17integral_constantINS4_4UMMA5MajorELSR_0EEESS_NSP_INSQ_7ScaleInELST_0EEESU_EEEEEENS4_6LayoutINS5_IJSC_SC_SC_EEENS5_IJNSA_ILi0EEESZ_SZ_EEEEENS5_IJNS4_10UnderscoreES12_S12_EEEEENS4_13SM90_TMA_LOADENS4_14ComposedLayoutINS4_7SwizzleILi3ELi4ELi3EEENS4_18smem_ptr_flag_bitsILi8EEENSX_INS5_IJNSA_ILi8EEENSA_ILi128EEEEEENS5_IJS1C_SC_EEEEEEEvNS4_8identityENS4_23SM90_TMA_LOAD_MULTICASTES1G_vS1H_EENS_8epilogue10collective18CollectiveEpilogueINS1K_23Sm100TmaWarpSpecializedILi1ELi1ELi120ELb0ELb0EEEJSI_NS5_IJNSX_ISF_SC_EENSX_ISG_SC_EEEEESJ_SK_SJ_SK_NS1K_6fusion15FusionCallbacksIS1O_NS1S_17LinearCombinationISJ_fSJ_fLNS_15FloatRoundStyleE2EEESI_S1R_JEEENS4_5SM1004TMEM4LOAD25SM100_TMEM_LOAD_16dp32b8xES15_NS16_INS17_ILi0ELi4ELi3EEES1A_NSX_INS5_IJS1B_NSA_ILi16EEEEEENS5_IJS23_SC_EEEEEEENS4_39AutoVectorizingCopyWithAssumedAlignmentILi128EEENS4_14SM90_TMA_STOREES27_S29_S29_EEEvvEEEEvNT_6ParamsE,(.L_x_142 - _ZN7cutlass13device_kernelINS_4gemm6kernel13GemmUniversalIN4cute5tupleIJiiiiEEENS1_10collective13CollectiveMmaINS1_35MainloopSm100TmaUmmaWarpSpecializedILi2ELi2ELi4ENS5_IJNS4_1CILi2EEENSA_ILi1EEESC_EEEEENS5_IJNSA_ILi64EEENSA_ILi240EEENSA_ILi256EEEEEENS_12float_e4m3_tENS5_IJlSC_lEEESJ_SK_NS4_8TiledMMAINS4_8MMA_AtomIJNS4_10MMA_TraitsINS4_19SM100_MMA_F8F6F4_SSEJSJ_SJ_fSF_SG_NS4_17integral_constantINS4_4UMMA5MajorELSR_0EEESS_NSP_INSQ_7ScaleInELST_0EEESU_EEEEEENS4_6LayoutINS5_IJSC_SC_SC_EEENS5_IJNSA_ILi0EEESZ_SZ_EEEEENS5_IJNS4_10UnderscoreES12_S12_EEEEENS4_13SM90_TMA_LOADENS4_14ComposedLayoutINS4_7SwizzleILi3ELi4ELi3EEENS4_18smem_ptr_flag_bitsILi8EEENSX_INS5_IJNSA_ILi8EEENSA_ILi128EEEEEENS5_IJS1C_SC_EEEEEEEvNS4_8identityENS4_23SM90_TMA_LOAD_MULTICASTES1G_vS1H_EENS_8epilogue10collective18CollectiveEpilogueINS1K_23Sm100TmaWarpSpecializedILi1ELi1ELi120ELb0ELb0EEEJSI_NS5_IJNSX_ISF_SC_EENSX_ISG_SC_EEEEESJ_SK_SJ_SK_NS1K_6fusion15FusionCallbacksIS1O_NS1S_17LinearCombinationISJ_fSJ_fLNS_15FloatRoundStyleE2EEESI_S1R_JEEENS4_5SM1004TMEM4LOAD25SM100_TMEM_LOAD_16dp32b8xES15_NS16_INS17_ILi0ELi4ELi3EEES1A_NSX_INS5_IJS1B_NSA_ILi16EEEEEENS5_IJS23_SC_EEEEEEENS4_39AutoVectorizingCopyWithAssumedAlignmentILi128EEENS4_14SM90_TMA_STOREES27_S29_S29_EEEvvEEEEvNT_6ParamsE)
        .other          _ZN7cutlass13device_kernelINS_4gemm6kernel13GemmUniversalIN4cute5tupleIJiiiiEEENS1_10collective13CollectiveMmaINS1_35MainloopSm100TmaUmmaWarpSpecializedILi2ELi2ELi4ENS5_IJNS4_1CILi2EEENSA_ILi1EEESC_EEEEENS5_IJNSA_ILi64EEENSA_ILi240EEENSA_ILi256EEEEEENS_12float_e4m3_tENS5_IJlSC_lEEESJ_SK_NS4_8TiledMMAINS4_8MMA_AtomIJNS4_10MMA_TraitsINS4_19SM100_MMA_F8F6F4_SSEJSJ_SJ_fSF_SG_NS4_17integral_constantINS4_4UMMA5MajorELSR_0EEESS_NSP_INSQ_7ScaleInELST_0EEESU_EEEEEENS4_6LayoutINS5_IJSC_SC_SC_EEENS5_IJNSA_ILi0EEESZ_SZ_EEEEENS5_IJNS4_10UnderscoreES12_S12_EEEEENS4_13SM90_TMA_LOADENS4_14ComposedLayoutINS4_7SwizzleILi3ELi4ELi3EEENS4_18smem_ptr_flag_bitsILi8EEENSX_INS5_IJNSA_ILi8EEENSA_ILi128EEEEEENS5_IJS1C_SC_EEEEEEEvNS4_8identityENS4_23SM90_TMA_LOAD_MULTICASTES1G_vS1H_EENS_8epilogue10collective18CollectiveEpilogueINS1K_23Sm100TmaWarpSpecializedILi1ELi1ELi120ELb0ELb0EEEJSI_NS5_IJNSX_ISF_SC_EENSX_ISG_SC_EEEEESJ_SK_SJ_SK_NS1K_6fusion15FusionCallbacksIS1O_NS1S_17LinearCombinationISJ_fSJ_fLNS_15FloatRoundStyleE2EEESI_S1R_JEEENS4_5SM1004TMEM4LOAD25SM100_TMEM_LOAD_16dp32b8xES15_NS16_INS17_ILi0ELi4ELi3EEES1A_NSX_INS5_IJS1B_NSA_ILi16EEEEEENS5_IJS23_SC_EEEEEEENS4_39AutoVectorizingCopyWithAssumedAlignmentILi128EEENS4_14SM90_TMA_STOREES27_S29_S29_EEEvvEEEEvNT_6ParamsE,@"STO_CUDA_ENTRY STV_DEFAULT"
_ZN7cutlass13device_kernelINS_4gemm6kernel13GemmUniversalIN4cute5tupleIJiiiiEEENS1_10collective13CollectiveMmaINS1_35MainloopSm100TmaUmmaWarpSpecializedILi2ELi2ELi4ENS5_IJNS4_1CILi2EEENSA_ILi1EEESC_EEEEENS5_IJNSA_ILi64EEENSA_ILi240EEENSA_ILi256EEEEEENS_12float_e4m3_tENS5_IJlSC_lEEESJ_SK_NS4_8TiledMMAINS4_8MMA_AtomIJNS4_10MMA_TraitsINS4_19SM100_MMA_F8F6F4_SSEJSJ_SJ_fSF_SG_NS4_17integral_constantINS4_4UMMA5MajorELSR_0EEESS_NSP_INSQ_7ScaleInELST_0EEESU_EEEEEENS4_6LayoutINS5_IJSC_SC_SC_EEENS5_IJNSA_ILi0EEESZ_SZ_EEEEENS5_IJNS4_10UnderscoreES12_S12_EEEEENS4_13SM90_TMA_LOADENS4_14ComposedLayoutINS4_7SwizzleILi3ELi4ELi3EEENS4_18smem_ptr_flag_bitsILi8EEENSX_INS5_IJNSA_ILi8EEENSA_ILi128EEEEEENS5_IJS1C_SC_EEEEEEEvNS4_8identityENS4_23SM90_TMA_LOAD_MULTICASTES1G_vS1H_EENS_8epilogue10collective18CollectiveEpilogueINS1K_23Sm100TmaWarpSpecializedILi1ELi1ELi120ELb0ELb0EEEJSI_NS5_IJNSX_ISF_SC_EENSX_ISG_SC_EEEEESJ_SK_SJ_SK_NS1K_6fusion15FusionCallbacksIS1O_NS1S_17LinearCombinationISJ_fSJ_fLNS_15FloatRoundStyleE2EEESI_S1R_JEEENS4_5SM1004TMEM4LOAD25SM100_TMEM_LOAD_16dp32b8xES15_NS16_INS17_ILi0ELi4ELi3EEES1A_NSX_INS5_IJS1B_NSA_ILi16EEEEEENS5_IJS23_SC_EEEEEEENS4_39AutoVectorizingCopyWithAssumedAlignmentILi128EEENS4_14SM90_TMA_STOREES27_S29_S29_EEEvvEEEEvNT_6ParamsE:
[----:B------:R-:W1:Y:S01]  /*0000*/  LDC R1, c[0x0][0x37c] ;  /* 0x0000df00ff017b82 */ /* 0x000e620000000800 */
[----:B------:R-:W2:Y:S01]  /*0010*/  S2R R6, SR_TID.X ;  /* 0x0000000000067919 */ /* 0x000ea20000002100 */
[----:B------:R-:W3:Y:S01]  /*0020*/  LDCU.64 UR8, c[0x0][0x890] ;  /* 0x00011200ff0877ac */ /* 0x000ee20008000a00 */
[----:B-1----:R-:W-:Y:S01]  /*0030*/  VIADD R1, R1, 0xffffffc8 ;  /* 0xffffffc801017836 */ /* 0x002fe20000000000 */
[----:B------:R-:W-:Y:S02]  /*0040*/  PRMT R245, RZ, 0x7610, R245 ;  /* 0x00007610fff57816 */ /* 0x000fe400000000f5 */
[----:B------:R-:W-:Y:S01]  /*0050*/  ELECT P3, URZ, PT ;  /* 0x0000000000ff782f */ /* 0x000fe20003860000 */
[----:B---3--:R-:W-:-:S04]  /*0060*/  UISETP.NE.U32.AND UP0, UPT, UR8, URZ, UPT ;  /* 0x000000ff0800728c */ /* 0x008fc8000bf05070 */
[----:B------:R-:W-:Y:S01]  /*0070*/  UISETP.NE.AND.EX UP0, UPT, UR9, URZ, UPT, UP0 ;  /* 0x000000ff0900728c */ /* 0x000fe2000bf05300 */
[----:B--2---:R-:W-:-:S05]  /*0080*/  SHF.R.U32.HI R3, RZ, 0x5, R6 ;  /* 0x00000005ff037819 */ /* 0x004fca0000011606 */
[----:B------:R-:W1:Y:S02]  /*0090*/  SHFL.IDX PT, R0, R3, RZ, 0x1f ;  /* 0x00001fff03007589 */ /* 0x000e6400000e0000 */
[----:B-1----:R-:W-:Y:S01]  /*00a0*/  R2UR UR14, R0 ;  /* 0x00000000000e72ca */ /* 0x002fe200000e0000 */
[----:B------:R-:W-:-:S14]  /*00b0*/  BRA.U UP0, `(.L_x_0) ;  /* 0x0000000100307547 */ /* 0x000fdc000b800000 */
[----:B------:R-:W1:Y:S02]  /*00c0*/  LDCU.64 UR4, c[0x0][0x888] ;  /* 0x00011100ff0477ac */ /* 0x000e640008000a00 */
[----:B-1----:R-:W-:-:S04]  /*00d0*/  UISETP.NE.U32.AND UP0, UPT, UR4, URZ, UPT ;  /* 0x000000ff0400728c */ /* 0x002fc8000bf05070 */
[----:B------:R-:W-:-:S09]  /*00e0*/  UISETP.NE.AND.EX UP0, UPT, UR5, URZ, UPT, UP0 ;  /* 0x000000ff0500728c */ /* 0x000fd2000bf05300 */
[----:B------:R-:W-:Y:S05]  /*00f0*/  BRA.U !UP0, `(.L_x_1) ;  /* 0x0000000108187547 */ /* 0x000fea000b800000 */
[----:B------:R-:W1:Y:S01]  /*0100*/  LDC.64 R4, c[0x0][0x888] ;  /* 0x00022200ff047b82 */ /* 0x000e620000000a00 */
[----:B------:R-:W1:Y:S02]  /*0110*/  LDCU.64 UR4, c[0x0][0x358] ;  /* 0x00006b00ff0477ac */ /* 0x000e640008000a00 */
[----:B-1----:R-:W2:Y:S01]  /*0120*/  LDG.E R0, desc[UR4][R4.64] ;  /* 0x0000000404007981 */ /* 0x002ea2000c1e1900 */
[----:B------:R-:W-:Y:S01]  /*0130*/  HFMA2 R245, -RZ, RZ, 0, 5.9604644775390625e-08 ;  /* 0x00000001fff57431 */ /* 0x000fe200000001ff */
[----:B--2---:R-:W-:Y:S01]  /*0140*/  R2UR UR45, R0 ;  /* 0x00000000002d72ca */ /* 0x004fe200000e0000 */
[----:B------:R-:W-:Y:S05]  /*0150*/  BRA `(.L_x_0) ;  /* 0x0000000000087947 */ /* 0x000fea0003800000 */
.L_x_1:
[----:B------:R-:W-:Y:S01]  /*0160*/  HFMA2 R245, -RZ, RZ, 0, 5.9604644775390625e-08 ;  /* 0x00000001fff57431 */ /* 0x000fe200000001ff */
[----:B------:R-:W1:Y:S02]  /*0170*/  LDCU UR45, c[0x0][0x880] ;  /* 0x00011000ff2d77ac */ /* 0x000e640008000800 */
.L_x_0:
[----:B------:R-:W2:Y:S02]  /*0180*/  LDCU.64 UR4, c[0x0][0x8b0] ;  /* 0x00011600ff0477ac */ /* 0x000ea40008000a00 */
[----:B--2---:R-:W-:-:S04]  /*0190*/  UISETP.NE.U32.AND UP0, UPT, UR4, URZ, UPT ;  /* 0x000000ff0400728c */ /* 0x004fc8000bf05070 */
[----:B------:R-:W-:-:S09]  /*01a0*/  UISETP.NE.AND.EX UP0, UPT, UR5, URZ, UPT, UP0 ;  /* 0x000000ff0500728c */ /* 0x000fd2000bf05300 */
[----:B------:R-:W-:Y:S05]  /*01b0*/  BRA.U UP0, `(.L_x_2) ;  /* 0x0000000100287547 */ /* 0x000fea000b800000 */
[----:B------:R-:W2:Y:S02]  /*01c0*/  LDCU.64 UR4, c[0x0][0x8a8] ;  /* 0x00011500ff0477ac */ /* 0x000ea40008000a00 */
[----:B--2---:R-:W-:-:S04]  /*01d0*/  UISETP.NE.U32.AND UP0, UPT, UR4, URZ, UPT ;  /* 0x000000ff0400728c */ /* 0x004fc8000bf05070 */
[----:B------:R-:W-:-:S09]  /*01e0*/  UISETP.NE.AND.EX UP0, UPT, UR5, URZ, UPT, UP0 ;  /* 0x000000ff0500728c */ /* 0x000fd2000bf05300 */
[----:B------:R-:W-:Y:S05]  /*01f0*/  BRA.U !UP0, `(.L_x_3) ;  /* 0x0000000108147547 */ /* 0x000fea000b800000 */
[----:B------:R-:W2:Y:S01]  /*0200*/  LDC.64 R4, c[0x0][0x8a8] ;  /* 0x00022a00ff047b82 */ /* 0x000ea20000000a00 */
[----:B------:R-:W2:Y:S02]  /*0210*/  LDCU.64 UR4, c[0x0][0x358] ;  /* 0x00006b00ff0477ac */ /* 0x000ea40008000a00 */
[----:B--2---:R-:W2:Y:S02]  /*0220*/  LDG.E R0, desc[UR4][R4.64] ;  /* 0x0000000404007981 */ /* 0x004ea4000c1e1900 */
[----:B--2---:R-:W-:Y:S01]  /*0230*/  R2UR UR37, R0 ;  /* 0x00000000002572ca */ /* 0x004fe200000e0000 */
[----:B------:R-:W-:Y:S05]  /*0240*/  BRA `(.L_x_2) ;  /* 0x0000000000047947 */ /* 0x000fea0003800000 */
.L_x_3:
[----:B------:R-:W2:Y:S02]  /*0250*/  LDCU UR37, c[0x0][0x8a0] ;  /* 0x00011400ff2577ac */ /* 0x000ea40008000800 */
.L_x_2:
[----:B------:R-:W-:Y:S01]  /*0260*/  IMAD.U32 R2, RZ, RZ, UR14 ;  /* 0x0000000eff027e24 */ /* 0x000fe2000f8e00ff */
[----:B------:R-:W-:Y:S04]  /*0270*/  BSSY.RECONVERGENT B0, `(.L_x_4) ;  /* 0x000000c000007945 */ /* 0x000fe80003800200 */
[C---:B------:R-:W-:Y:S02]  /*0280*/  ISETP.NE.OR P1, PT, R2.reuse, 0x1, !P3 ;  /* 0x000000010200780c */ /* 0x040fe40005f25670 */
[----:B------:R-:W-:-:S11]  /*0290*/  ISETP.NE.OR P0, PT, R2, 0x3, !P3 ;  /* 0x000000030200780c */ /* 0x000fd60005f05670 */
[----:B------:R-:W-:Y:S05]  /*02a0*/  @P1 BRA `(.L_x_5) ;  /* 0x0000000000201947 */ /* 0x000fea0003800000 */
[----:B------:R-:W3:Y:S02]  /*02b0*/  LDCU.64 UR4, c[0x0][0x348] ;  /* 0x00006900ff0477ac */ /* 0x000ee40008000a00 */
[----:B---3--:R-:W-:Y:S02]  /*02c0*/  UIADD3 UR6, UP1, UPT, UR4, 0x80, URZ ;  /* 0x0000008004067890 */ /* 0x008fe4000ff3e0ff */
[----:B------:R-:W-:Y:S02]  /*02d0*/  UIADD3 UR4, UP0, UPT, UR4, 0x180, URZ ;  /* 0x0000018004047890 */ /* 0x000fe4000ff1e0ff */
[----:B------:R-:W-:Y:S02]  /*02e0*/  UIADD3.X UR7, UPT, UPT, URZ, UR5, URZ, UP1, !UPT ;  /* 0x00000005ff077290 */ /* 0x000fe40008ffe4ff */
[----:B------:R-:W-:-:S07]  /*02f0*/  UIADD3.X UR5, UPT, UPT, URZ, UR5, URZ, UP0, !UPT ;  /* 0x00000005ff057290 */ /* 0x000fce00087fe4ff */
[----:B------:R3:W-:Y:S02]  /*0300*/  UTMACCTL.PF [UR6] ;  /* 0x00000000060079b9 */ /* 0x0007e40008040000 */
[----:B------:R3:W-:Y:S02]  /*0310*/  UTMACCTL.PF [UR4] ;  /* 0x00000000040079b9 */ /* 0x0007e40008040000 */
[----:B---3--:R-:W-:Y:S01]  /*0320*/  NOP ;  /* 0x0000000000007918 */ /* 0x008fe20000000000 */
.L_x_5:
[----:B-12---:R-:W-:Y:S05]  /*0330*/  BSYNC.RECONVERGENT B0 ;  /* 0x0000000000007941 */ /* 0x006fea0003800200 */
.L_x_4:
[----:B------:R-:W-:Y:S04]  /*0340*/  BSSY.RECONVERGENT B0, `(.L_x_6) ;  /* 0x000000a000007945 */ /* 0x000fe80003800200 */
[----:B------:R-:W-:Y:S05]  /*0350*/  @P0 BRA `(.L_x_7) ;  /* 0x0000000000200947 */ /* 0x000fea0003800000 */
[----:B------:R-:W1:Y:S02]  /*0360*/  LDCU.64 UR4, c[0x0][0x348] ;  /* 0x00006900ff0477ac */ /* 0x000e640008000a00 */
[----:B-1----:R-:W-:Y:S02]  /*0370*/  UIADD3 UR6, UP1, UPT, UR4, 0x580, URZ ;  /* 0x0000058004067890 */ /* 0x002fe4000ff3e0ff */
[----:B------:R-:W-:Y:S02]  /*0380*/  UIADD3 UR4, UP0, UPT, UR4, 0x680, URZ ;  /* 0x0000068004047890 */ /* 0x000fe4000ff1e0ff */
[----:B------:R-:W-:Y:S02]  /*0390*/  UIADD3.X UR7, UPT, UPT, URZ, UR5, URZ, UP1, !UPT ;  /* 0x00000005ff077290 */ /* 0x000fe40008ffe4ff */
[----:B------:R-:W-:-:S07]  /*03a0*/  UIADD3.X UR5, UPT, UPT, URZ, UR5, URZ, UP0, !UPT ;  /* 0x00000005ff057290 */ /* 0x000fce00087fe4ff */
[----:B------:R1:W-:Y:S02]  /*03b0*/  UTMACCTL.PF [UR6] ;  /* 0x00000000060079b9 */ /* 0x0003e40008040000 */
[----:B------:R1:W-:Y:S02]  /*03c0*/  UTMACCTL.PF [UR4] ;  /* 0x00000000040079b9 */ /* 0x0003e40008040000 */
[----:B-1----:R-:W-:Y:S01]  /*03d0*/  NOP ;  /* 0x0000000000007918 */ /* 0x002fe20000000000 */
.L_x_7:
[----:B------:R-:W-:Y:S05]  /*03e0*/  BSYNC.RECONVERGENT B0 ;  /* 0x0000000000007941 */ /* 0x000fea0003800200 */
.L_x_6:
[----:B------:R-:W1:Y:S01]  /*03f0*/  LDCU.64 UR4, c[0x0][0x888] ;  /* 0x00011100ff0477ac */ /* 0x000e620008000a00 */
[----:B------:R-:W-:Y:S02]  /*0400*/  UISETP.EQ.U32.AND UP1, UPT, UR8, URZ, UPT ;  /* 0x000000ff0800728c */ /* 0x000fe4000bf22070 */
[----:B------:R-:W-:Y:S02]  /*0410*/  UPLOP3.LUT UP3, UPT, UPT, UPT, UPT, 0x80, 0x8 ;  /* 0x000000000008789c */ /* 0x000fe40003f6f070 */
[----:B-1----:R-:W-:-:S04]  /*0420*/  UISETP.NE.U32.AND UP0, UPT, UR4, URZ, UPT ;  /* 0x000000ff0400728c */ /* 0x002fc8000bf05070 */
[----:B------:R-:W-:-:S04]  /*0430*/  UISETP.NE.AND.EX UP2, UPT, UR5, URZ, UPT, UP0 ;  /* 0x000000ff0500728c */ /* 0x000fc8000bf45300 */
[----:B------:R-:W-:-:S04]  /*0440*/  UISETP.EQ.OR.EX UP4, UPT, UR9, URZ, !UP2, UP1 ;  /* 0x000000ff0900728c */ /* 0x000fc8000d782710 */
[----:B------:R-:W-:-:S06]  /*0450*/  UP2UR UR4, UPR, URZ, 0x10 ;  /* 0x00000010ff047883 */ /* 0x000fcc0008000000 */
[----:B------:R-:W-:-:S05]  /*0460*/  MOV R0, UR4 ;  /* 0x0000000400007c02 */ /* 0x000fca0008000f00 */
[----:B------:R1:W-:Y:S01]  /*0470*/  STL [R1+0xc], R0 ;  /* 0x00000c0001007387 */ /* 0x0003e20000100800 */
[----:B------:R-:W-:Y:S05]  /*0480*/  BRA.U !UP4, `(.L_x_8) ;  /* 0x000000010c207547 */ /* 0x000fea000b800000 */
[----:B------:R-:W-:Y:S01]  /*0490*/  UISETP.NE.U32.AND UP1, UPT, UR8, URZ, UPT ;  /* 0x000000ff0800728c */ /* 0x000fe2000bf25070 */
[----:B------:R-:W-:Y:S01]  /*04a0*/  FSETP.NEU.AND P0, PT, RZ, UR45, PT ;  /* 0x0000002dff007c0b */ /* 0x000fe2000bf0d000 */
[----:B------:R-:W-:Y:S02]  /*04b0*/  USEL UR4, URZ, 0xffffffff, UP2 ;  /* 0xffffffffff047887 */ /* 0x000fe40009000000 */
[----:B------:R-:W-:-:S10]  /*04c0*/  UISETP.NE.AND.EX UP1, UPT, UR9, URZ, UPT, UP1 ;  /* 0x000000ff0900728c */ /* 0x000fd4000bf25310 */
[----:B------:R-:W-:Y:S01]  /*04d0*/  VOTEU.ANY UP0, P0 ;  /* 0x0000000000ff7886 */ /* 0x000fe20000000100 */
[----:B------:R-:W-:-:S04]  /*04e0*/  @!UP1 USEL UR4, URZ, 0xffffffff, UP0 ;  /* 0xffffffffff049887 */ /* 0x000fc80008000000 */
[----:B------:R-:W-:-:S04]  /*04f0*/  ULOP3.LUT UR4, UR4, 0x1, URZ, 0xc0, !UPT ;  /* 0x0000000104047892 */ /* 0x000fc8000f8ec0ff */
[----:B------:R-:W-:-:S11]  /*0500*/  UISETP.NE.U32.AND UP3, UPT, UR4, 0x1, UPT ;  /* 0x000000010400788c */ /* 0x000fd6000bf65070 */
.L_x_8:
[----:B-1----:R-:W1:Y:S01]  /*0510*/  SHFL.IDX PT, R0, R3, RZ, 0x1f ;  /* 0x00001fff03007589 */ /* 0x002e6200000e0000 */
[----:B------:R-:W-:Y:S01]  /*0520*/  UISETP.NE.AND UP5, UPT, UR14, 0x2, UPT ;  /* 0x000000020e00788c */ /* 0x000fe2000bfa5270 */
[----:B-1----:R-:W-:-:S13]  /*0530*/  ISETP.NE.AND P0, PT, R0, RZ, PT ;  /* 0x000000ff0000720c */ /* 0x002fda0003f05270 */
[----:B------:R-:W-:Y:S05]  /*0540*/  @P0 BRA `(.L_x_9) ;  /* 0x0000000000480947 */ /* 0x000fea0003800000 */
[----:B------:R-:W1:Y:S01]  /*0550*/  S2UR UR4, SR_CgaCtaId ;  /* 0x00000000000479c3 */ /* 0x000e620000008800 */
[----:B------:R-:W-:Y:S01]  /*0560*/  UMOV UR5, 0x400 ;  /* 0x0000040000057882 */ /* 0x000fe20000000000 */
[----:B------:R-:W-:Y:S01]  /*0570*/  UMOV UR8, 0x1 ;  /* 0x0000000100087882 */ /* 0x000fe20000000000 */
[----:B------:R-:W-:Y:S01]  /*0580*/  UMOV UR6, 0x2 ;  /* 0x0000000200067882 */ /* 0x000fe20000000000 */
[----:B------:R-:W-:-:S04]  /*0590*/  UIADD3 UR8, UPT, UPT, -UR8, 0x100000, URZ ;  /* 0x0010000008087890 */ /* 0x000fc8000fffe1ff */
[----:B------:R-:W-:Y:S02]  /*05a0*/  USHF.L.U32 UR9, UR8, 0xb, URZ ;  /* 0x0000000b08097899 */ /* 0x000fe400080006ff */
[----:B------:R-:W-:Y:S02]  /*05b0*/  USHF.L.U32 UR8, UR8, 0x1, URZ ;  /* 0x0000000108087899 */ /* 0x000fe400080006ff */
[----:B------:R-:W-:-:S04]  /*05c0*/  UIADD3 UR6, UPT, UPT, -UR6, 0x100000, URZ ;  /* 0x0010000006067890 */ /* 0x000fc8000fffe1ff */
[----:B------:R-:W-:Y:S02]  /*05d0*/  USHF.L.U32 UR7, UR6, 0xb, URZ ;  /* 0x0000000b06077899 */ /* 0x000fe400080006ff */
[----:B------:R-:W-:Y:S01]  /*05e0*/  USHF.L.U32 UR6, UR6, 0x1, URZ ;  /* 0x0000000106067899 */ /* 0x000fe200080006ff */
[----:B------:R-:W-:Y:S01]  /*05f0*/  ELECT P0, URZ, PT ;  /* 0x0000000000ff782f */ /* 0x000fe20003800000 */
[----:B-1----:R-:W-:Y:S01]  /*0600*/  ULEA UR4, UR4, UR5, 0x18 ;  /* 0x0000000504047291 */ /* 0x002fe2000f8ec0ff */
[----:B------:R-:W1:Y:S11]  /*0610*/  FENCE.VIEW.ASYNC.S ;  /* 0x00000000000073c6 */ /* 0x000e760000000000 */
[----:B-1----:R1:W2:Y:S01]  /*0620*/  SYNCS.EXCH.64 URZ, [UR4], UR8 ;  /* 0x0000000804ff75b2 */ /* 0x0022a20008000100 */
[----:B------:R1:W3:Y:S01]  /*0630*/  SYNCS.EXCH.64 URZ, [UR4+0x10], UR6 ;  /* 0x0000100604ff75b2 */ /* 0x0002e20008000100 */
[----:B------:R1:W4:Y:S01]  /*0640*/  SYNCS.EXCH.64 URZ, [UR4+0x8], UR8 ;  /* 0x0000080804ff75b2 */ /* 0x0003220008000100 */
[----:B------:R1:W1:Y:S01]  /*0650*/  SYNCS.EXCH.64 URZ, [UR4+0x18], UR6 ;  /* 0x0000180604ff75b2 */ /* 0x0002620008000100 */
[----:B------:R-:W-:Y:S01]  /*0660*/  NOP ;  /* 0x0000000000007918 */ /* 0x000fe20000000000 */
.L_x_9:
[----:B------:R-:W5:Y:S01]  /*0670*/  SHFL.IDX PT, R0, R3, RZ, 0x1f ;  /* 0x00001fff03007589 */ /* 0x000f6200000e0000 */
[----:B------:R-:W-:Y:S01]  /*0680*/  NOP ;  /* 0x0000000000007918 */ /* 0x000fe20000000000 */
[----:B-----5:R-:W-:-:S13]  /*0690*/  ISETP.NE.AND P0, PT, R0, 0x1, PT ;  /* 0x000000010000780c */ /* 0x020fda0003f05270 */
[----:B------:R-:W-:Y:S05]  /*06a0*/  @P0 BRA `(.L_x_10) ;  /* 0x0000000000400947 */ /* 0x000fea0003800000 */
[----:B-1----:R-:W1:Y:S01]  /*06b0*/  S2UR UR4, SR_CgaCtaId ;  /* 0x00000000000479c3 */ /* 0x002e620000008800 */
        /* <DEDUP_REMOVED lines=12> */
[----:B-1----:R1:W1:Y:S01]  /*0780*/  SYNCS.EXCH.64 URZ, [UR4+0x20], UR8 ;  /* 0x0000200804ff75b2 */ /* 0x0022620008000100 */
[----:B------:R1:W1:Y:S01]  /*0790*/  SYNCS.EXCH.64 URZ, [UR4+0x28], UR6 ;  /* 0x0000280604ff75b2 */ /* 0x0002620008000100 */
[----:B------:R-:W-:Y:S01]  /*07a0*/  NOP ;  /* 0x0000000000007918 */ /* 0x000fe20000000000 */
.L_x_10:
[----:B------:R-:W5:Y:S01]  /*07b0*/  SHFL.IDX PT, R0, R3, RZ, 0x1f ;  /* 0x00001fff03007589 */ /* 0x000f6200000e0000 */
[----:B------:R-:W-:Y:S01]  /*07c0*/  NOP ;  /* 0x0000000000007918 */ /* 0x000fe20000000000 */
[----:B-----5:R-:W-:-:S13]  /*07d0*/  ISETP.NE.AND P0, PT, R0, 0x3, PT ;  /* 0x000000030000780c */ /* 0x020fda0003f05270 */
[----:B------:R-:W-:Y:S05]  /*07e0*/  @P0 BRA `(.L_x_11) ;  /* 0x0000000000300947 */ /* 0x000fea0003800000 */
[----:B-1----:R-:W1:Y:S01]  /*07f0*/  S2UR UR4, SR_CgaCtaId ;  /* 0x00000000000479c3 */ /* 0x002e620000008800 */
[----:B------:R-:W-:Y:S01]  /*0800*/  UMOV UR5, 0x400 ;  /* 0x0000040000057882 */ /* 0x000fe20000000000 */
[----:B------:R-:W-:Y:S01]  /*0810*/  UMOV UR6, 0x20 ;  /* 0x0000002000067882 */ /* 0x000fe20000000000 */
[----:B------:R-:W-:Y:S01]  /*0820*/  ELECT P0, URZ, PT ;  /* 0x0000000000ff782f */ /* 0x000fe20003800000 */
[----:B------:R-:W-:-:S04]  /*0830*/  UIADD3 UR6, UPT, UPT, -UR6, 0x100000, URZ ;  /* 0x0010000006067890 */ /* 0x000fc8000fffe1ff */
[----:B------:R-:W-:Y:S02]  /*0840*/  USHF.L.U32 UR7, UR6, 0xb, URZ ;  /* 0x0000000b06077899 */ /* 0x000fe400080006ff */
[----:B------:R-:W-:Y:S02]  /*0850*/  USHF.L.U32 UR6, UR6, 0x1, URZ ;  /* 0x0000000106067899 */ /* 0x000fe400080006ff */
[----:B-1----:R-:W-:Y:S01]  /*0860*/  ULEA UR4, UR4, UR5, 0x18 ;  /* 0x0000000504047291 */ /* 0x002fe2000f8ec0ff */
[----:B------:R-:W1:Y:S11]  /*0870*/  FENCE.VIEW.ASYNC.S ;  /* 0x00000000000073c6 */ /* 0x000e760000000000 */
[----:B-1----:R1:W1:Y:S01]  /*0880*/  SYNCS.EXCH.64 URZ, [UR4+0x30], UR6 ;  /* 0x0000300604ff75b2 */ /* 0x0022620008000100 */
[----:B------:R1:W1:Y:S01]  /*0890*/  SYNCS.EXCH.64 URZ, [UR4+0x38], UR6 ;  /* 0x0000380604ff75b2 */ /* 0x0002620008000100 */
[----:B------:R-:W-:Y:S01]  /*08a0*/  NOP ;  /* 0x0000000000007918 */ /* 0x000fe20000000000 */
.L_x_11:
[----:B------:R-:W5:Y:S01]  /*08b0*/  SHFL.IDX PT, R0, R3, RZ, 0x1f ;  /* 0x00001fff03007589 */ /* 0x000f6200000e0000 */
[----:B------:R-:W-:Y:S01]  /*08c0*/  NOP ;  /* 0x0000000000007918 */ /* 0x000fe20000000000 */
[----:B-----5:R-:W-:-:S13]  /*08d0*/  ISETP.NE.AND P0, PT, R0, 0x4, PT ;  /* 0x000000040000780c */ /* 0x020fda0003f05270 */
[----:B------:R-:W-:Y:S05]  /*08e0*/  @P0 BRA `(.L_x_12) ;  /* 0x00000000004c0947 */ /* 0x000fea0003800000 */
[----:B-1----:R-:W1:Y:S01]  /*08f0*/  S2UR UR4, SR_CgaCtaId ;  /* 0x00000000000479c3 */ /* 0x002e620000008800 */
[----:B------:R-:W-:Y:S01]  /*0900*/  UMOV UR6, 0x1e0 ;  /* 0x000001e000067882 */ /* 0x000fe20000000000 */
[----:B------:R-:W-:Y:S01]  /*0910*/  UMOV UR5, 0x400 ;  /* 0x0000040000057882 */ /* 0x000fe20000000000 */
[----:B------:R-:W-:Y:S01]  /*0920*/  USEL UR6, UR6, 0x1a0, UP3 ;  /* 0x000001a006067887 */ /* 0x000fe20009800000 */
[----:B------:R-:W-:Y:S01]  /*0930*/  UMOV UR8, 0x1 ;  /* 0x0000000100087882 */ /* 0x000fe20000000000 */
[----:B------:R-:W-:Y:S01]  /*0940*/  ELECT P0, URZ, PT ;  /* 0x0000000000ff782f */ /* 0x000fe20003800000 */
[----:B------:R-:W-:-:S04]  /*0950*/  UIADD3 UR8, UPT, UPT, -UR8, 0x100000, URZ ;  /* 0x0010000008087890 */ /* 0x000fc8000fffe1ff */
[----:B------:R-:W-:Y:S02]  /*0960*/  USHF.L.U32 UR9, UR8, 0xb, URZ ;  /* 0x0000000b08097899 */ /* 0x000fe400080006ff */
[----:B------:R-:W-:Y:S02]  /*0970*/  USHF.L.U32 UR8, UR8, 0x1, URZ ;  /* 0x0000000108087899 */ /* 0x000fe400080006ff */
[----:B------:R-:W-:-:S04]  /*0980*/  UIADD3 UR6, UPT, UPT, -UR6, 0x100000, URZ ;  /* 0x0010000006067890 */ /* 0x000fc8000fffe1ff */
[----:B------:R-:W-:Y:S02]  /*0990*/  USHF.L.U32 UR7, UR6, 0xb, URZ ;  /* 0x0000000b06077899 */ /* 0x000fe400080006ff */
[----:B------:R-:W-:Y:S02]  /*09a0*/  USHF.L.U32 UR6, UR6, 0x1, URZ ;  /* 0x0000000106067899 */ /* 0x000fe400080006ff */
[----:B-1----:R-:W-:Y:S01]  /*09b0*/  ULEA UR4, UR4, UR5, 0x18 ;  /* 0x0000000504047291 */ /* 0x002fe2000f8ec0ff */
[----:B------:R-:W1:Y:S11]  /*09c0*/  FENCE.VIEW.ASYNC.S ;  /* 0x00000000000073c6 */ /* 0x000e760000000000 */
[----:B-1----:R1:W1:Y:S01]  /*09d0*/  SYNCS.EXCH.64 URZ, [UR4+0x40], UR8 ;  /* 0x0000400804ff75b2 */ /* 0x0022620008000100 */
[----:B------:R1:W1:Y:S01]  /*09e0*/  SYNCS.EXCH.64 URZ, [UR4+0x50], UR6 ;  /* 0x0000500604ff75b2 */ /* 0x0002620008000100 */
[----:B------:R1:W1:Y:S01]  /*09f0*/  SYNCS.EXCH.64 URZ, [UR4+0x48], UR8 ;  /* 0x0000480804ff75b2 */ /* 0x0002620008000100 */
[----:B------:R1:W1:Y:S01]  /*0a00*/  SYNCS.EXCH.64 URZ, [UR4+0x58], UR6 ;  /* 0x0000580604ff75b2 */ /* 0x0002620008000100 */
[----:B------:R-:W-:Y:S01]  /*0a10*/  NOP ;  /* 0x0000000000007918 */ /* 0x000fe20000000000 */
.L_x_12:
        /* <DEDUP_REMOVED lines=19> */
[----:B------:R1:W1:Y:S01]  /*0b50*/  SYNCS.EXCH.64 URZ, [UR4+0x68], UR8 ;  /* 0x0000680804ff75b2 */ /* 0x0002620008000100 */
[----:B------:R1:W1:Y:S01]  /*0b60*/  SYNCS.EXCH.64 URZ, [UR4+0x88], UR6 ;  /* 0x0000880604ff75b2 */ /* 0x0002620008000100 */
[----:B------:R1:W1:Y:S01]  /*0b70*/  SYNCS.EXCH.64 URZ, [UR4+0x70], UR8 ;  /* 0x0000700804ff75b2 */ /* 0x0002620008000100 */
[----:B------:R1:W1:Y:S01]  /*0b80*/  SYNCS.EXCH.64 URZ, [UR4+0x90], UR6 ;  /* 0x0000900604ff75b2 */ /* 0x0002620008000100 */
[----:B------:R1:W1:Y:S01]  /*0b90*/  SYNCS.EXCH.64 URZ, [UR4+0x78], UR8 ;  /* 0x0000780804ff75b2 */ /* 0x0002620008000100 */
[----:B------:R1:W1:Y:S01]  /*0ba0*/  SYNCS.EXCH.64 URZ, [UR4+0x98], UR6 ;  /* 0x0000980604ff75b2 */ /* 0x0002620008000100 */
[----:B------:R-:W-:Y:S01]  /*0bb0*/  NOP ;  /* 0x0000000000007918 */ /* 0x000fe20000000000 */
.L_x_13:
[----:B------:R-:W5:Y:S01]  /*0bc0*/  SHFL.IDX PT, R0, R3, RZ, 0x1f ;  /* 0x00001fff03007589 */ /* 0x000f6200000e0000 */
[----:B------:R-:W1:Y:S01]  /*0bd0*/  S2UR UR46, SR_CgaCtaId ;  /* 0x00000000002e79c3 */ /* 0x000e620000008800 */
[----:B------:R-:W-:Y:S01]  /*0be0*/  NOP ;  /* 0x0000000000007918 */ /* 0x000fe20000000000 */
[----:B-----5:R-:W-:-:S13]  /*0bf0*/  ISETP.NE.AND P0, PT, R0, 0x3, PT ;  /* 0x000000030000780c */ /* 0x020fda0003f05270 */
[----:B-1----:R-:W-:Y:S05]  /*0c00*/  @P0 BRA `(.L_x_14) ;  /* 0x0000000000340947 */ /* 0x002fea0003800000 */
[----:B------:R-:W-:Y:S01]  /*0c10*/  UMOV UR4, 0x400 ;  /* 0x0000040000047882 */ /* 0x000fe20000000000 */
[----:B------:R-:W-:Y:S01]  /*0c20*/  UMOV UR6, 0x20 ;  /* 0x0000002000067882 */ /* 0x000fe20000000000 */
[----:B------:R-:W-:Y:S02]  /*0c30*/  ULEA UR4, UR46, UR4, 0x18 ;  /* 0x000000042e047291 */ /* 0x000fe4000f8ec0ff */
[----:B------:R-:W-:-:S04]  /*0c40*/  UIADD3 UR6, UPT, UPT, -UR6, 0x100000, URZ ;  /* 0x0010000006067890 */ /* 0x000fc8000fffe1ff */
[----:B------:R-:W-:Y:S02]  /*0c50*/  USHF.L.U32 UR7, UR6, 0xb, URZ ;  /* 0x0000000b06077899 */ /* 0x000fe400080006ff */
[----:B------:R-:W-:Y:S01]  /*0c60*/  USHF.L.U32 UR6, UR6, 0x1, URZ ;  /* 0x0000000106067899 */ /* 0x000fe200080006ff */
[----:B------:R-:W-:Y:S01]  /*0c70*/  ELECT P0, URZ, PT ;  /* 0x0000000000ff782f */ /* 0x000fe20003800000 */
[----:B------:R-:W1:Y:S10]  /*0c80*/  FENCE.VIEW.ASYNC.S ;  /* 0x00000000000073c6 */ /* 0x000e740000000000 */
[----:B-1----:R1:W1:Y:S01]  /*0c90*/  SYNCS.EXCH.64 URZ, [UR4+0xa0], UR6 ;  /* 0x0000a00604ff75b2 */ /* 0x0022620008000100 */
[----:B------:R1:W1:Y:S01]  /*0ca0*/  SYNCS.EXCH.64 URZ, [UR4+0xb0], UR6 ;  /* 0x0000b00604ff75b2 */ /* 0x0002620008000100 */
[----:B------:R1:W1:Y:S01]  /*0cb0*/  SYNCS.EXCH.64 URZ, [UR4+0xa8], UR6 ;  /* 0x0000a80604ff75b2 */ /* 0x0002620008000100 */
[----:B------:R1:W1:Y:S01]  /*0cc0*/  SYNCS.EXCH.64 URZ, [UR4+0xb8], UR6 ;  /* 0x0000b80604ff75b2 */ /* 0x0002620008000100 */
[----:B------:R-:W-:Y:S01]  /*0cd0*/  NOP ;  /* 0x0000000000007918 */ /* 0x000fe20000000000 */
.L_x_14:
[----:B-1----:R-:W1:Y:S01]  /*0ce0*/  LDCU UR4, c[0x0][0x36c] ;  /* 0x00006d80ff0477ac */ /* 0x002e620008000800 */
[----:B------:R-:W-:Y:S01]  /*0cf0*/  ISETP.NE.OR P3, PT, R2, 0x2, !P3 ;  /* 0x000000020200780c */ /* 0x000fe20005f65670 */
[----:B------:R-:W-:Y:S01]  /*0d00*/  NOP ;  /* 0x0000000000007918 */ /* 0x000fe20000000000 */
[----:B------:R-:W-:Y:S01]  /*0d10*/  LOP3.LUT R14, R6, 0x1f, RZ, 0xc0, !PT ;  /* 0x0000001f060e7812 */ /* 0x000fe200078ec0ff */
[----:B------:R-:W-:Y:S02]  /*0d20*/  UISETP.NE.AND UP4, UPT, UR14, URZ, UPT ;  /* 0x000000ff0e00728c */ /* 0x000fe4000bf85270 */
[----:B-1----:R-:W-:-:S09]  /*0d30*/  UISETP.EQ.U32.AND UP6, UPT, UR4, 0x1, UPT ;  /* 0x000000010400788c */ /* 0x002fd2000bfc2070 */
[----:B------:R-:W-:Y:S05]  /*0d40*/  BRA.U !UP6, `(.L_x_15) ;  /* 0x000000010e087547 */ /* 0x000fea000b800000 */
[----:B--234-:R-:W-:Y:S01]  /*0d50*/  UCGABAR_ARV ;  /* 0x00000000000079c7 */ /* 0x01cfe20008000000 */
[----:B------:R-:W-:Y:S05]  /*0d60*/  BRA `(.L_x_16) ;  /* 0x0000000000047947 */ /* 0x000fea0003800000 */
.L_x_15:
[----:B--234-:R-:W-:Y:S01]  /*0d70*/  NOP ;  /* 0x0000000000007918 */ /* 0x01cfe20000000000 */
.L_x_16:
[----:B------:R-:W1:Y:S01]  /*0d80*/  S2UR UR7, SR_CTAID.X ;  /* 0x00000000000779c3 */ /* 0x000e620000002500 */
[----:B------:R-:W-:-:S05]  /*0d90*/  CS2R.32 R5, SR_CgaSize ;  /* 0x0000000000057805 */ /* 0x000fca0000008a00 */
[----:B------:R-:W-:-:S05]  /*0da0*/  IMAD R5, R5, -0xa0, RZ ;  /* 0xffffff6005057824 */ /* 0x000fca00078e02ff */
[----:B------:R-:W-:-:S14]  /*0db0*/  R2UR UR5, R5 ;  /* 0x00000000050572ca */ /* 0x000fdc00000e0000 */
[----:B------:R-:W2:Y:S01]  /*0dc0*/  LDCU UR5, c[0x0][UR5+0x2b0] ;  /* 0x00005600050577ac */ /* 0x000ea20008000800 */
[----:B------:R-:W-:-:S05]  /*0dd0*/  CS2R.32 R5, SR_CgaSize ;  /* 0x0000000000057805 */ /* 0x000fca0000008a00 */
[----:B------:R-:W-:-:S05]  /*0de0*/  IMAD R5, R5, -0xa0, RZ ;  /* 0xffffff6005057824 */ /* 0x000fca00078e02ff */
[----:B------:R-:W-:-:S14]  /*0df0*/  R2UR UR4, R5 ;  /* 0x00000000050472ca */ /* 0x000fdc00000e0000 */
[----:B------:R-:W3:Y:S01]  /*0e00*/  LDCU UR4, c[0x0][UR4+0x2b4] ;  /* 0x00005680040477ac */ /* 0x000ee20008000800 */
[----:B------:R-:W4:Y:S01]  /*0e10*/  S2UR UR8, SR_CTAID.Y ;  /* 0x00000000000879c3 */ /* 0x000f220000002600 */
[----:B------:R-:W-:-:S05]  /*0e20*/  CS2R.32 R5, SR_CgaSize ;  /* 0x0000000000057805 */ /* 0x000fca0000008a00 */
[----:B------:R-:W-:-:S05]  /*0e30*/  IMAD R5, R5, -0xa0, RZ ;  /* 0xffffff6005057824 */ /* 0x000fca00078e02ff */
[----:B------:R-:W-:-:S14]  /*0e40*/  R2UR UR9, R5 ;  /* 0x00000000050972ca */ /* 0x000fdc00000e0000 */
[----:B------:R-:W5:Y:S01]  /*0e50*/  LDCU UR9, c[0x0][UR9+0x2a0] ;  /* 0x00005400090977ac */ /* 0x000f620008000800 */
[----:B------:R-:W-:-:S05]  /*0e60*/  CS2R.32 R5, SR_CgaSize ;  /* 0x0000000000057805 */ /* 0x000fca0000008a00 */
[----:B------:R-:W-:-:S05]  /*0e70*/  IMAD R5, R5, -0xa0, RZ ;  /* 0xffffff6005057824 */ /* 0x000fca00078e02ff */
[----:B------:R-:W-:-:S14]  /*0e80*/  R2UR UR10, R5 ;  /* 0x00000000050a72ca */ /* 0x000fdc00000e0000 */
[----:B------:R-:W5:Y:S01]  /*0e90*/  LDCU UR10, c[0x0][UR10+0x2a4] ;  /* 0x000054800a0a77ac */ /* 0x000f620008000800 */
[----:B------:R-:W3:Y:S01]  /*0ea0*/  LDCU UR22, c[0x0][0xb24] ;  /* 0x00016480ff1677ac */ /* 0x000ee20008000800 */
[----:B------:R-:W3:Y:S01]  /*0eb0*/  LDCU UR15, c[0x0][0xb24] ;  /* 0x00016480ff0f77ac */ /* 0x000ee20008000800 */
[----:B-1----:R-:W-:Y:S01]  /*0ec0*/  I2FP.F32.U32 R0, UR7 ;  /* 0x0000000700007c45 */ /* 0x002fe20008201000 */
[----:B------:R-:W1:Y:S04]  /*0ed0*/  LDCU UR24, c[0x0][0xb30] ;  /* 0x00016600ff1877ac */ /* 0x000e680008000800 */
[----:B--2---:R-:W-:Y:S01]  /*0ee0*/  FMUL R0, R0, UR5 ;  /* 0x0000000500007c20 */ /* 0x004fe20008400000 */
[----:B----4-:R-:W-:-:S03]  /*0ef0*/  I2FP.F32.U32 R3, UR8 ;  /* 0x0000000800037c45 */ /* 0x010fc60008201000 */
[----:B------:R3:W2:Y:S02]  /*0f00*/  F2I.U32.TRUNC.NTZ R2, R0 ;  /* 0x0000000000027305 */ /* 0x0006a4000020f000 */
[----:B---3--:R-:W-:Y:S01]  /*0f10*/  FMUL R0, R3, UR4 ;  /* 0x0000000403007c20 */ /* 0x008fe20008400000 */
[----:B--2---:R-:W-:Y:S01]  /*0f20*/  R2UR UR6, R2 ;  /* 0x00000000020672ca */ /* 0x004fe200000e0000 */
[----:B------:R-:W-:Y:S01]  /*0f30*/  ULOP3.LUT UR4, UR46, 0x1, URZ, 0xc0, !UPT ;  /* 0x000000012e047892 */ /* 0x000fe2000f8ec0ff */
[----:B------:R-:W-:-:S03]  /*0f40*/  PRMT R3, RZ, 0x7610, R3 ;  /* 0x00007610ff037816 */ /* 0x000fc60000000003 */
[----:B------:R-:W2:Y:S01]  /*0f50*/  F2I.U32.TRUNC.NTZ R0, R0 ;  /* 0x0000000000007305 */ /* 0x000ea2000020f000 */
[----:B------:R-:W-:-:S04]  /*0f60*/  UISETP.NE.U32.AND UP0, UPT, UR4, 0x1, UPT ;  /* 0x000000010400788c */ /* 0x000fc8000bf05070 */
[----:B------:R-:W-:-:S03]  /*0f70*/  USEL UR4, URZ, 0x3c00, UP0 ;  /* 0x00003c00ff047887 */ /* 0x000fc60008000000 */
[----:B------:R-:W-:-:S04]  /*0f80*/  UIADD3 UR6, UPT, UPT, -UR6, URZ, URZ ;  /* 0x000000ff06067290 */ /* 0x000fc8000fffe1ff */
[----:B-----5:R-:W-:Y:S01]  /*0f90*/  UIMAD UR6, UR9, UR6, UR7 ;  /* 0x00000006090672a4 */ /* 0x020fe2000f8e0207 */
[----:B--2---:R-:W-:-:S05]  /*0fa0*/  R2UR UR5, R0 ;  /* 0x00000000000572ca */ /* 0x004fca00000e0000 */
[----:B------:R-:W-:-:S05]  /*0fb0*/  IMAD.U32 R4, RZ, RZ, UR6 ;  /* 0x00000006ff047e24 */ /* 0x000fca000f8e00ff */
[----:B------:R2:W-:Y:S03]  /*0fc0*/  STL [R1+0x4], R4 ;  /* 0x0000040401007387 */ /* 0x0005e60000100800 */
[----:B------:R-:W-:-:S04]  /*0fd0*/  UIADD3 UR5, UPT, UPT, -UR5, URZ, URZ ;  /* 0x000000ff05057290 */ /* 0x000fc8000fffe1ff */
[----:B------:R-:W-:-:S06]  /*0fe0*/  UIMAD UR5, UR10, UR5, UR8 ;  /* 0x000000050a0572a4 */ /* 0x000fcc000f8e0208 */
[----:B------:R-:W-:-:S05]  /*0ff0*/  IMAD.U32 R5, RZ, RZ, UR5 ;  /* 0x00000005ff057e24 */ /* 0x000fca000f8e00ff */
[----:B------:R2:W-:Y:S01]  /*1000*/  STL [R1], R5 ;  /* 0x0000000501007387 */ /* 0x0005e20000100800 */
[----:B-1----:R-:W-:Y:S05]  /*1010*/  BRA.U UP4, `(.L_x_17) ;  /* 0x0000000104307547 */ /* 0x002fea000b800000 */
[----:B------:R-:W-:Y:S02]  /*1020*/  R2UR UR5, R5 ;  /* 0x00000000050572ca */ /* 0x000fe400000e0000 */
[----:B------:R-:W-:-:S11]  /*1030*/  R2UR UR9, R4 ;  /* 0x00000000040972ca */ /* 0x000fd600000e0000 */
[----:B------:R-:W-:-:S04]  /*1040*/  UISETP.NE.AND UP0, UPT, UR5, URZ, UPT ;  /* 0x000000ff0500728c */ /* 0x000fc8000bf05270 */
[----:B------:R-:W-:-:S04]  /*1050*/  UISETP.EQ.OR UP0, UPT, UR9, URZ, !UP0 ;  /* 0x000000ff0900728c */ /* 0x000fc8000c702670 */
[----:B------:R-:W-:Y:S02]  /*1060*/  USEL UR6, URZ, 0x1, !UP0 ;  /* 0x00000001ff067887 */ /* 0x000fe4000c000000 */
[----:B------:R-:W-:-:S04]  /*1070*/  UISETP.NE.AND UP0, UPT, UR5, URZ, UPT ;  /* 0x000000ff0500728c */ /* 0x000fc8000bf05270 */
[----:B------:R-:W-:Y:S02]  /*1080*/  USEL UR5, URZ, 0x2, UP0 ;  /* 0x00000002ff057887 */ /* 0x000fe40008000000 */
[----:B------:R-:W-:-:S04]  /*1090*/  UISETP.NE.AND UP0, UPT, UR9, 0x1, UPT ;  /* 0x000000010900788c */ /* 0x000fc8000bf05270 */
[----:B------:R-:W-:-:S04]  /*10a0*/  USEL UR5, UR5, 0x2, UP0 ;  /* 0x0000000205057887 */ /* 0x000fc80008000000 */
[----:B------:R-:W-:-:S06]  /*10b0*/  UIADD3 UR5, UPT, UPT, UR6, UR5, URZ ;  /* 0x0000000506057290 */ /* 0x000fcc000fffe0ff */
[----:B------:R-:W-:-:S05]  /*10c0*/  IMAD.U32 R0, RZ, RZ, UR5 ;  /* 0x00000005ff007e24 */ /* 0x000fca000f8e00ff */
[----:B------:R-:W-:-:S07]  /*10d0*/  PRMT R3, R0, 0x7610, R3 ;  /* 0x0000761000037816 */ /* 0x000fce0000000003 */
.L_x_17:
[----:B------:R-:W1:Y:S01]  /*10e0*/  S2UR UR36, SR_CTAID.Z ;  /* 0x00000000002479c3 */ /* 0x000e620000002700 */
[----:B------:R-:W-:Y:S01]  /*10f0*/  UISETP.GE.AND UP0, UPT, UR22, 0x1, UPT ;  /* 0x000000011600788c */ /* 0x000fe2000bf06270 */
[----:B------:R-:W-:Y:S02]  /*1100*/  MOV R244, UR7 ;  /* 0x0000000700f47c02 */ /* 0x000fe40008000f00 */
[----:B------:R-:W-:-:S06]  /*1110*/  MOV R243, UR8 ;  /* 0x0000000800f37c02 */ /* 0x000fcc0008000f00 */
[----:B------:R-:W-:Y:S05]  /*1120*/  BRA.U !UP0, `(.L_x_18) ;  /* 0x0000000108e07547 */ /* 0x000fea000b800000 */
[----:B------:R-:W3:Y:S01]  /*1130*/  LDCU.128 UR16, c[0x0][0xb10] ;  /* 0x00016200ff1077ac */ /* 0x000ee20008000c00 */
[----:B------:R-:W-:Y:S02]  /*1140*/  R2UR UR25, R244 ;  /* 0x00000000f41972ca */ /* 0x000fe400000e0000 */
[----:B------:R-:W-:Y:S01]  /*1150*/  R2UR UR26, R243 ;  /* 0x00000000f31a72ca */ /* 0x000fe200000e0000 */
[----:B------:R-:W4:Y:S01]  /*1160*/  LDCU UR23, c[0x0][0xb0c] ;  /* 0x00016180ff1777ac */ /* 0x000f220008000800 */
[----:B------:R-:W5:Y:S01]  /*1170*/  LDCU UR7, c[0x0][0x370] ;  /* 0x00006e00ff0777ac */ /* 0x000f620008000800 */
[----:B------:R-:W2:Y:S01]  /*1180*/  LDCU UR8, c[0x0][0x374] ;  /* 0x00006e80ff0877ac */ /* 0x000ea20008000800 */
[----:B------:R-:W1:Y:S07]  /*1190*/  LDCU UR9, c[0x0][0xb20] ;  /* 0x00016400ff0977ac */ /* 0x000e6e0008000800 */
[----:B---3--:R-:W-:-:S02]  /*11a0*/  UIMAD.WIDE.U32 UR10, UR25, UR16, URZ ;  /* 0x00000010190a72a5 */ /* 0x008fc4000f8e00ff */
[----:B----4-:R-:W-:Y:S02]  /*11b0*/  UISETP.NE.AND UP0, UPT, UR23, 0x1, UPT ;  /* 0x000000011700788c */ /* 0x010fe4000bf05270 */
[----:B------:R-:W-:Y:S02]  /*11c0*/  UISETP.NE.AND UP1, UPT, UR22, 0x1, UPT ;  /* 0x000000011600788c */ /* 0x000fe4000bf25270 */
[----:B-----5:R-:W-:Y:S01]  /*11d0*/  UIMAD.WIDE.U32 UR12, UR7, UR16, URZ ;  /* 0x00000010070c72a5 */ /* 0x020fe2000f8e00ff */
[----:B------:R-:W-:Y:S01]  /*11e0*/  UMOV UR6, UR11 ;  /* 0x0000000b00067c82 */ /* 0x000fe20008000000 */
[----:B------:R-:W-:Y:S02]  /*11f0*/  UIMAD.WIDE.U32 UR20, UR26, UR19, URZ ;  /* 0x000000131a1472a5 */ /* 0x000fe4000f8e00ff */
[----:B------:R-:W-:Y:S01]  /*1200*/  USHF.R.U32.HI UR6, URZ, UR17, UR6 ;  /* 0x00000011ff067299 */ /* 0x000fe20008011606 */
[----:B------:R-:W3:Y:S02]  /*1210*/  LDCU.64 UR10, c[0x0][0xb28] ;  /* 0x00016500ff0a77ac */ /* 0x000ee40008000a00 */
[----:B------:R-:W-:Y:S01]  /*1220*/  UMOV UR12, UR13 ;  /* 0x0000000d000c7c82 */ /* 0x000fe20008000000 */
[----:B------:R-:W-:-:S02]  /*1230*/  USEL UR6, UR25, UR6, !UP0 ;  /* 0x0000000619067287 */ /* 0x000fc4000c000000 */
[----:B------:R-:W-:Y:S02]  /*1240*/  @UP0 USHF.R.U32.HI UR7, URZ, UR17, UR12 ;  /* 0x00000011ff070299 */ /* 0x000fe4000801160c */
[----:B------:R-:W-:Y:S02]  /*1250*/  UISETP.NE.AND UP0, UPT, UR18, 0x1, UPT ;  /* 0x000000011200788c */ /* 0x000fe4000bf05270 */
[----:B--2---:R-:W-:Y:S01]  /*1260*/  UIMAD.WIDE.U32 UR12, UR8, UR19, URZ ;  /* 0x00000013080c72a5 */ /* 0x004fe2000f8e00ff */
[----:B------:R-:W-:Y:S02]  /*1270*/  UMOV UR5, UR21 ;  /* 0x0000001500057c82 */ /* 0x000fe40008000000 */
[----:B-1----:R-:W-:-:S04]  /*1280*/  USHF.R.U32.HI UR5, URZ, UR9, UR5 ;  /* 0x00000009ff057299 */ /* 0x002fc80008011605 */
[----:B------:R-:W-:Y:S01]  /*1290*/  UMOV UR12, UR13 ;  /* 0x0000000d000c7c82 */ /* 0x000fe20008000000 */
[----:B---3--:R-:W-:Y:S02]  /*12a0*/  UIMAD.WIDE.U32 UR16, UR7, UR10, URZ ;  /* 0x0000000a071072a5 */ /* 0x008fe4000f8e00ff */
[----:B------:R-:W-:Y:S02]  /*12b0*/  @UP0 USHF.R.U32.HI UR8, URZ, UR9, UR12 ;  /* 0x00000009ff080299 */ /* 0x000fe4000801160c */
[----:B------:R-:W-:Y:S02]  /*12c0*/  USEL UR5, UR26, UR5, !UP0 ;  /* 0x000000051a057287 */ /* 0x000fe4000c000000 */
[----:B------:R-:W-:Y:S01]  /*12d0*/  UIMAD.WIDE.U32 UR12, UR8, UR10, URZ ;  /* 0x0000000a080c72a5 */ /* 0x000fe2000f8e00ff */
[----:B------:R-:W-:Y:S02]  /*12e0*/  UMOV UR16, UR17 ;  /* 0x0000001100107c82 */ /* 0x000fe40008000000 */
[----:B------:R-:W-:-:S04]  /*12f0*/  @UP1 USHF.R.U32.HI UR7, URZ, UR11, UR16 ;  /* 0x0000000bff071299 */ /* 0x000fc80008011610 */
[----:B------:R-:W-:Y:S01]  /*1300*/  UMOV UR12, UR13 ;  /* 0x0000000d000c7c82 */ /* 0x000fe20008000000 */
[----:B------:R-:W-:Y:S02]  /*1310*/  UIMAD UR9, UR7, UR22, URZ ;  /* 0x00000016070972a4 */ /* 0x000fe4000f8e02ff */
[----:B------:R-:W-:Y:S02]  /*1320*/  @UP1 USHF.R.U32.HI UR8, URZ, UR11, UR12 ;  /* 0x0000000bff081299 */ /* 0x000fe4000801160c */
[----:B------:R-:W-:Y:S02]  /*1330*/  UIMAD.WIDE.U32 UR12, UR5, UR10, URZ ;  /* 0x0000000a050c72a5 */ /* 0x000fe4000f8e00ff */
[----:B------:R-:W-:Y:S02]  /*1340*/  UIMAD UR8, UR8, UR22, URZ ;  /* 0x00000016080872a4 */ /* 0x000fe4000f8e02ff */
[----:B------:R-:W-:Y:S02]  /*1350*/  UIADD3 UR12, UPT, UPT, -UR6, URZ, URZ ;  /* 0x000000ff060c7290 */ /* 0x000fe4000fffe1ff */
[----:B------:R-:W-:-:S04]  /*1360*/  UISETP.GE.AND UP0, UPT, UR5, UR8, UPT ;  /* 0x000000080500728c */ /* 0x000fc8000bf06270 */
[----:B------:R-:W-:Y:S02]  /*1370*/  UISETP.GE.OR UP0, UPT, UR6, UR9, UP0 ;  /* 0x000000090600728c */ /* 0x000fe40008706670 */
[----:B------:R-:W-:-:S03]  /*1380*/  UIMAD.WIDE.U32 UR8, UR6, UR10, URZ ;  /* 0x0000000a060872a5 */ /* 0x000fc6000f8e00ff */
[----:B------:R-:W-:Y:S02]  /*1390*/  UMOV UR10, UR13 ;  /* 0x0000000d000a7c82 */ /* 0x000fe40008000000 */
[----:B------:R-:W-:-:S04]  /*13a0*/  USHF.R.U32.HI UR10, URZ, UR11, UR10 ;  /* 0x0000000bff0a7299 */ /* 0x000fc8000801160a */
[----:B------:R-:W-:Y:S02]  /*13b0*/  USEL UR8, UR5, UR10, !UP1 ;  /* 0x0000000a05087287 */ /* 0x000fe4000c800000 */
[----:B------:R-:W-:Y:S02]  /*13c0*/  @!UP0 USHF.R.U32.HI UR9, URZ, UR11, UR9 ;  /* 0x0000000bff098299 */ /* 0x000fe40008011609 */
[----:B------:R-:W-:Y:S02]  /*13d0*/  UIADD3 UR10, UPT, UPT, -UR8, URZ, URZ ;  /* 0x000000ff080a7290 */ /* 0x000fe4000fffe1ff */
[----:B------:R-:W-:Y:S02]  /*13e0*/  @!UP0 USEL UR9, UR6, UR9, !UP1 ;  /* 0x0000000906098287 */ /* 0x000fe4000c800000 */
[----:B------:R-:W-:Y:S02]  /*13f0*/  UIMAD UR10, UR22, UR10, UR5 ;  /* 0x0000000a160a72a4 */ /* 0x000fe4000f8e0205 */
[----:B------:R-:W-:-:S02]  /*1400*/  @!UP0 UIADD3 UR8, UPT, UPT, UR8, -UR9, URZ ;  /* 0x8000000908088290 */ /* 0x000fc4000fffe0ff */
[----:B------:R-:W-:Y:S02]  /*1410*/  UIADD3 UR11, UPT, UPT, -UR5, URZ, URZ ;  /* 0x000000ff050b7290 */ /* 0x000fe4000fffe1ff */
[----:B------:R-:W-:Y:S02]  /*1420*/  @!UP0 UIMAD UR9, UR10, UR7, UR9 ;  /* 0x000000070a0982a4 */ /* 0x000fe4000f8e0209 */
[----:B------:R-:W-:Y:S02]  /*1430*/  UIMAD UR11, UR18, UR11, UR26 ;  /* 0x0000000b120b72a4 */ /* 0x000fe4000f8e021a */
[----:B------:R-:W-:Y:S02]  /*1440*/  @!UP0 UIMAD UR5, UR8, UR22, UR6 ;  /* 0x00000016080582a4 */ /* 0x000fe4000f8e0206 */
[----:B------:R-:W-:Y:S01]  /*1450*/  UIMAD UR7, UR23, UR12, UR25 ;  /* 0x0000000c170772a4 */ /* 0x000fe2000f8e0219 */
[----:B------:R-:W-:Y:S01]  /*1460*/  @!UP0 UMOV UR6, UR9 ;  /* 0x0000000900068c82 */ /* 0x000fe20008000000 */
[----:B------:R-:W-:-:S02]  /*1470*/  UIMAD UR8, UR5, UR18, UR11 ;  /* 0x00000012050872a4 */ /* 0x000fc4000f8e020b */
[----:B------:R-:W-:-:S04]  /*1480*/  UIMAD UR5, UR6, UR23, UR7 ;  /* 0x00000017060572a4 */ /* 0x000fc8000f8e0207 */
[----:B------:R-:W-:Y:S02]  /*1490*/  IMAD.U32 R243, RZ, RZ, UR8 ;  /* 0x00000008fff37e24 */ /* 0x000fe4000f8e00ff */
[----:B------:R-:W-:-:S07]  /*14a0*/  IMAD.U32 R244, RZ, RZ, UR5 ;  /* 0x00000005fff47e24 */ /* 0x000fce000f8e00ff */
.L_x_18:
[----:B------:R-:W-:-:S09]  /*14b0*/  UISETP.NE.AND UP0, UPT, UR24, 0x1, UPT ;  /* 0x000000011800788c */ /* 0x000fd2000bf05270 */
[----:B------:R-:W-:Y:S05]  /*14c0*/  BRA.U UP0, `(.L_x_19) ;  /* 0x0000000100547547 */ /* 0x000fea000b800000 */
[----:B------:R-:W3:Y:S01]  /*14d0*/  LDCU.128 UR16, c[0x0][0xb10] ;  /* 0x00016200ff1077ac */ /* 0x000ee20008000c00 */
[----:B------:R-:W-:Y:S02]  /*14e0*/  R2UR UR12, R244 ;  /* 0x00000000f40c72ca */ /* 0x000fe400000e0000 */
[----:B------:R-:W-:Y:S01]  /*14f0*/  R2UR UR13, R243 ;  /* 0x00000000f30d72ca */ /* 0x000fe200000e0000 */
[----:B------:R-:W4:Y:S01]  /*1500*/  LDCU UR10, c[0x0][0xb0c] ;  /* 0x00016180ff0a77ac */ /* 0x000f220008000800 */
[----:B------:R-:W5:Y:S09]  /*1510*/  LDCU UR11, c[0x0][0xb20] ;  /* 0x00016400ff0b77ac */ /* 0x000f720008000800 */
[----:B---3--:R-:W-:-:S02]  /*1520*/  UIMAD.WIDE.U32 UR6, UR12, UR16, URZ ;  /* 0x000000100c0672a5 */ /* 0x008fc4000f8e00ff */
[----:B------:R-:W-:Y:S02]  /*1530*/  UIMAD.WIDE.U32 UR8, UR13, UR19, URZ ;  /* 0x000000130d0872a5 */ /* 0x000fe4000f8e00ff */
[----:B----4-:R-:W-:-:S03]  /*1540*/  UISETP.NE.AND UP0, UPT, UR10, 0x1, UPT ;  /* 0x000000010a00788c */ /* 0x010fc6000bf05270 */
[----:B------:R-:W-:Y:S02]  /*1550*/  UMOV UR6, UR7 ;  /* 0x0000000700067c82 */ /* 0x000fe40008000000 */
[----:B------:R-:W-:Y:S01]  /*1560*/  USHF.R.U32.HI UR6, URZ, UR17, UR6 ;  /* 0x00000011ff067299 */ /* 0x000fe20008011606 */
[----:B------:R-:W-:-:S03]  /*1570*/  UMOV UR5, UR9 ;  /* 0x0000000900057c82 */ /* 0x000fc60008000000 */
[----:B------:R-:W-:Y:S02]  /*1580*/  USEL UR6, UR12, UR6, !UP0 ;  /* 0x000000060c067287 */ /* 0x000fe4000c000000 */
[----:B------:R-:W-:Y:S02]  /*1590*/  UISETP.NE.AND UP0, UPT, UR18, 0x1, UPT ;  /* 0x000000011200788c */ /* 0x000fe4000bf05270 */
[----:B-----5:R-:W-:-:S04]  /*15a0*/  USHF.R.U32.HI UR5, URZ, UR11, UR5 ;  /* 0x0000000bff057299 */ /* 0x020fc80008011605 */
[----:B------:R-:W-:-:S04]  /*15b0*/  USEL UR5, UR13, UR5, !UP0 ;  /* 0x000000050d057287 */ /* 0x000fc8000c000000 */
[----:B------:R-:W-:Y:S02]  /*15c0*/  UIADD3 UR7, UPT, UPT, UR6, -UR5, URZ ;  /* 0x8000000506077290 */ /* 0x000fe4000fffe0ff */
[----:B------:R-:W-:Y:S02]  /*15d0*/  UIADD3 UR5, UPT, UPT, -UR6, UR5, URZ ;  /* 0x0000000506057290 */ /* 0x000fe4000fffe1ff */
[----:B------:R-:W-:Y:S02]  /*15e0*/  UIMAD UR13, UR7, UR18, UR13 ;  /* 0x00000012070d72a4 */ /* 0x000fe4000f8e020d */
[----:B------:R-:W-:-:S04]  /*15f0*/  UIMAD UR12, UR5, UR10, UR12 ;  /* 0x0000000a050c72a4 */ /* 0x000fc8000f8e020c */
[----:B------:R-:W-:Y:S02]  /*1600*/  IMAD.U32 R243, RZ, RZ, UR13 ;  /* 0x0000000dfff37e24 */ /* 0x000fe4000f8e00ff */
[----:B------:R-:W-:-:S07]  /*1610*/  IMAD.U32 R244, RZ, RZ, UR12 ;  /* 0x0000000cfff47e24 */ /* 0x000fce000f8e00ff */
.L_x_19:
[----:B------:R-:W-:Y:S01]  /*1620*/  UISETP.NE.AND UP0, UPT, UR14, 0x2, UPT ;  /* 0x000000020e00788c */ /* 0x000fe2000bf05270 */
[----:B------:R-:W-:Y:S05]  /*1630*/  BRA.U !UP6, `(.L_x_20) ;  /* 0x000000010e0c7547 */ /* 0x000fea000b800000 */
[----:B------:R-:W-:Y:S01]  /*1640*/  UCGABAR_WAIT ;  /* 0x0000000000007dc7 */ /* 0x000fe20008000000 */
[----:B------:R-:W-:Y:S01]  /*1650*/  CCTL.IVALL ;  /* 0x00000000ff00798f */ /* 0x000fe20002000000 */
[----:B------:R-:W-:Y:S05]  /*1660*/  BRA `(.L_x_21) ;  /* 0x0000000000047947 */ /* 0x000fea0003800000 */
.L_x_20:
[----:B------:R-:W-:Y:S06]  /*1670*/  BAR.SYNC.DEFER_BLOCKING 0x0 ;  /* 0x0000000000007b1d */ /* 0x000fec0000010000 */
.L_x_21:
[----:B------:R-:W-:Y:S05]  /*1680*/  BRA.U UP0, `(.L_x_22) ;  /* 0x0000001100fc7547 */ /* 0x000fea000b800000 */
[----:B------:R-:W3:Y:S01]  /*1690*/  LDCU UR7, c[0x0][0x38c] ;  /* 0x00007180ff0777ac */ /* 0x000ee20008000800 */
[----:B------:R-:W-:Y:S01]  /*16a0*/  PLOP3.LUT P1, PT, PT, PT, UP3, 0x80, 0x8 ;  /* 0x000000000008781c */ /* 0x000fe20003f2f038 */
[----:B------:R-:W-:Y:S01]  /*16b0*/  HFMA2 R12, -RZ, RZ, 0, 0 ;  /* 0x00000000ff0c7431 */ /* 0x000fe200000001ff */
[----:B------:R-:W-:Y:S01]  /*16c0*/  ISETP.EQ.OR P2, PT, R14, RZ, P3 ;  /* 0x000000ff0e00720c */ /* 0x000fe20001f42670 */
[----:B------:R-:W-:Y:S01]  /*16d0*/  UISETP.NE.AND UP1, UPT, UR14, URZ, UPT ;  /* 0x000000ff0e00728c */ /* 0x000fe2000bf25270 */
[----:B------:R-:W-:Y:S01]  /*16e0*/  PLOP3.LUT P1, PT, P1, PT, PT, 0x8, 0x80 ;  /* 0x000000000080781c */ /* 0x000fe20000f2e170 */
[----:B------:R-:W-:Y:S01]  /*16f0*/  USEL UR38, URZ, 0x1, UP5 ;  /* 0x00000001ff267887 */ /* 0x000fe2000a800000 */
[----:B------:R-:W-:Y:S01]  /*1700*/  IMAD.MOV.U32 R0, RZ, RZ, 0x1 ;  /* 0x00000001ff007424 */ /* 0x000fe200078e00ff */
[----:B------:R-:W-:Y:S01]  /*1710*/  MOV R11, 0x1 ;  /* 0x00000001000b7802 */ /* 0x000fe20000000f00 */
[----:B------:R-:W-:Y:S01]  /*1720*/  IMAD.MOV.U32 R9, RZ, RZ, RZ ;  /* 0x000000ffff097224 */ /* 0x000fe200078e00ff */
[----:B------:R-:W4:Y:S01]  /*1730*/  LDCU UR45, c[0x0][0x370] ;  /* 0x00006e00ff2d77ac */ /* 0x000f220008000800 */
[----:B------:R-:W-:Y:S01]  /*1740*/  IMAD.MOV.U32 R10, RZ, RZ, RZ ;  /* 0x000000ffff0a7224 */ /* 0x000fe200078e00ff */
[----:B------:R-:W1:Y:S01]  /*1750*/  LDCU.64 UR40, c[0x0][0x348] ;  /* 0x00006900ff2877ac */ /* 0x000e620008000a00 */
[----:B---3--:R-:W-:-:S02]  /*1760*/  UIADD3 UR6, UPT, UPT, UR7, 0xff, URZ ;  /* 0x000000ff07067890 */ /* 0x008fc4000fffe0ff */
[----:B------:R-:W-:Y:S02]  /*1770*/  USHF.R.U32.HI UR50, URZ, 0x7, UR4 ;  /* 0x00000007ff327899 */ /* 0x000fe40008011604 */
[----:B------:R-:W-:Y:S02]  /*1780*/  USHF.R.S32.HI UR5, URZ, 0x1f, UR6 ;  /* 0x0000001fff057899 */ /* 0x000fe40008011406 */
[----:B------:R-:W-:Y:S02]  /*1790*/  UIADD3 UR51, UPT, UPT, UR7, 0x1fe, URZ ;  /* 0x000001fe07337890 */ /* 0x000fe4000fffe0ff */
[----:B------:R-:W-:Y:S01]  /*17a0*/  ULEA.HI UR5, UR5, UR6, URZ, 0x8 ;  /* 0x0000000605057291 */ /* 0x000fe2000f8f40ff */
[----:B------:R-:W3:Y:S03]  /*17b0*/  LDCU UR44, c[0x0][0x374] ;  /* 0x00006e80ff2c77ac */ /* 0x000ee60008000800 */
[----:B------:R-:W-:-:S02]  /*17c0*/  USHF.R.S32.HI UR48, URZ, 0x8, UR5 ;  /* 0x00000008ff307899 */ /* 0x000fc40008011405 */
[----:B------:R-:W-:Y:S02]  /*17d0*/  UIADD3 UR5, UPT, UPT, UR7, -0x1, URZ ;  /* 0xffffffff07057890 */ /* 0x000fe4000fffe0ff */
[----:B------:R-:W-:Y:S02]  /*17e0*/  UISETP.LT.U32.AND UP0, UPT, UR48, 0x2, UPT ;  /* 0x000000023000788c */ /* 0x000fe4000bf01070 */
[----:B------:R-:W-:Y:S02]  /*17f0*/  UISETP.GE.U32.AND UP2, UPT, UR5, -0x1ff, UPT ;  /* 0xfffffe010500788c */ /* 0x000fe4000bf46070 */
[----:B------:R-:W-:Y:S02]  /*1800*/  USEL UR47, UR48, 0x2, UP0 ;  /* 0x00000002302f7887 */ /* 0x000fe40008000000 */
[----:B------:R-:W-:Y:S02]  /*1810*/  USEL UR38, UR38, 0x2, UP1 ;  /* 0x0000000226267887 */ /* 0x000fe40008800000 */
[----:B------:R-:W-:-:S02]  /*1820*/  UIADD3 UR37, UPT, UPT, UR47, -0x1, URZ ;  /* 0xffffffff2f257890 */ /* 0x000fc4000fffe0ff */
[----:B------:R-:W-:Y:S01]  /*1830*/  UIADD3 UR49, UPT, UPT, UR48, -UR47, URZ ;  /* 0x8000002f30317290 */ /* 0x000fe2000fffe0ff */
[----:B------:R-:W-:Y:S02]  /*1840*/  UMOV UR29, URZ ;  /* 0x000000ff001d7c82 */ /* 0x000fe40008000000 */
[----:B------:R-:W-:-:S04]  /*1850*/  @UP2 UIADD3 UR37, UPT, UPT, UR47, URZ, URZ ;  /* 0x000000ff2f252290 */ /* 0x000fc8000fffe0ff */
[----:B-1-34-:R-:W-:-:S12]  /*1860*/  UIADD3 UR37, UPT, UPT, UR37, 0x1, URZ ;  /* 0x0000000125257890 */ /* 0x01afd8000fffe0ff */
.L_x_42:
[----:B------:R-:W-:Y:S01]  /*1870*/  UISETP.NE.AND UP0, UPT, UR46, URZ, UPT ;  /* 0x000000ff2e00728c */ /* 0x000fe2000bf05270 */
[----:B------:R-:W1:Y:S08]  /*1880*/  S2UR UR46, SR_CgaCtaId ;  /* 0x00000000002e79c3 */ /* 0x000e700000008800 */
[----:B------:R-:W-:Y:S05]  /*1890*/  BRA.U UP0, `(.L_x_23) ;  /* 0x0000000100347547 */ /* 0x000fea000b800000 */
[----:B------:R-:W3:Y:S01]  /*18a0*/  S2R R2, SR_CgaCtaId ;  /* 0x0000000000027919 */ /* 0x000ee20000008800 */
[----:B------:R-:W-:-:S04]  /*18b0*/  MOV R3, 0x400 ;  /* 0x0000040000037802 */ /* 0x000fc80000000f00 */
[----:B---3--:R-:W-:Y:S02]  /*18c0*/  LEA R2, R2, R3, 0x18 ;  /* 0x0000000302027211 */ /* 0x008fe400078ec0ff */
[----:B------:R-:W-:-:S03]  /*18d0*/  SHF.L.U32 R3, R11, 0x1f, RZ ;  /* 0x0000001f0b037819 */ /* 0x000fc600000006ff */
[----:B------:R-:W-:-:S04]  /*18e0*/  IMAD R2, R10, 0x8, R2 ;  /* 0x000000080a027824 */ /* 0x000fc800078e0202 */
[----:B------:R-:W3:Y:S02]  /*18f0*/  SYNCS.PHASECHK.TRANS64.TRYWAIT P0, [R2+URZ+0xb0], R3 ;  /* 0x0000b003020075a7 */ /* 0x000ee400080011ff */
[----:B---3--:R-:W-:Y:S05]  /*1900*/  @!P0 BRA `(.L_x_24) ;  /* 0x0000008c00608947 */ /* 0x008fea0003800000 */
.L_x_110:
[----:B------:R3:W-:Y:S02]  /*1910*/  SYNCS.ARRIVE.TRANS64.A1T0 RZ, [R2+URZ+0xa0], RZ ;  /* 0x0000a0ff02ff79a7 */ /* 0x0007e400081000ff */
[----:B---3--:R-:W-:-:S05]  /*1920*/  VIADD R2, R10, 0x1 ;  /* 0x000000010a027836 */ /* 0x008fca0000000000 */
[----:B------:R-:W-:-:S04]  /*1930*/  ISETP.NE.AND P0, PT, R2, 0x2, PT ;  /* 0x000000020200780c */ /* 0x000fc80003f05270 */
[----:B------:R-:W-:Y:S02]  /*1940*/  SEL R3, RZ, 0x1, P0 ;  /* 0x00000001ff037807 */ /* 0x000fe40000000000 */
[----:B------:R-:W-:Y:S02]  /*1950*/  SEL R10, R2, RZ, P0 ;  /* 0x000000ff020a7207 */ /* 0x000fe40000000000 */
[----:B------:R-:W-:-:S07]  /*1960*/  LOP3.LUT R11, R11, R3, RZ, 0x3c, !PT ;  /* 0x000000030b0b7212 */ /* 0x000fce00078e3cff */
.L_x_23:
[----:B------:R-:W-:Y:S01]  /*1970*/  UMOV UR13, 0x400 ;  /* 0x00000400000d7882 */ /* 0x000fe20000000000 */
[----:B------:R-:W-:Y:S01]  /*1980*/  SHF.L.U32 R2, R0, 0x1f, RZ ;  /* 0x0000001f00027819 */ /* 0x000fe200000006ff */
[----:B-1----:R-:W-:Y:S01]  /*1990*/  ULEA UR13, UR46, UR13, 0x18 ;  /* 0x0000000d2e0d7291 */ /* 0x002fe2000f8ec0ff */
[----:B------:R-:W-:Y:S01]  /*19a0*/  R2UR UR7, R244 ;  /* 0x00000000f40772ca */ /* 0x000fe200000e0000 */
[----:B------:R-:W-:Y:S01]  /*19b0*/  UISETP.GE.U32.AND UP0, UPT, UR51, 0x1ff, UPT ;  /* 0x000001ff3300788c */ /* 0x000fe2000bf06070 */
[----:B------:R-:W-:Y:S01]  /*19c0*/  R2UR UR6, R243 ;  /* 0x00000000f30672ca */ /* 0x000fe200000e0000 */
[----:B------:R-:W-:Y:S01]  /*19d0*/  ULEA UR5, UR29, UR13, 0x3 ;  /* 0x0000000d1d057291 */ /* 0x000fe2000f8e18ff */
[----:B------:R-:W-:-:S08]  /*19e0*/  UMOV UR14, URZ ;  /* 0x000000ff000e7c82 */ /* 0x000fd00008000000 */
[----:B------:R1:W3:Y:S01]  /*19f0*/  SYNCS.PHASECHK.TRANS64.TRYWAIT P0, [UR5+0x10], R2 ;  /* 0x00001002ff0075a7 */ /* 0x0002e20008001105 */
[----:B------:R-:W-:Y:S02]  /*1a00*/  USHF.L.U32 UR35, UR7, 0x6, URZ ;  /* 0x0000000607237899 */ /* 0x000fe400080006ff */
[----:B------:R-:W-:Y:S01]  /*1a10*/  UIMAD UR19, UR6, 0xf0, UR50 ;  /* 0x000000f0061378a4 */ /* 0x000fe2000f8e0232 */
[----:B------:R-:W-:Y:S11]  /*1a20*/  BRA.U !UP0, `(.L_x_25) ;  /* 0x0000000108f07547 */ /* 0x000ff6000b800000 */
[----:B------:R-:W-:Y:S01]  /*1a30*/  UMOV UR21, URZ ;  /* 0x000000ff00157c82 */ /* 0x000fe20008000000 */
[----:B------:R-:W-:-:S05]  /*1a40*/  UMOV UR6, UR29 ;  /* 0x0000001d00067c82 */ /* 0x000fca0008000000 */
.L_x_31:
[----:B---3--:R-:W-:Y:S01]  /*1a50*/  @!P3 MOV R3, 0x13000 ;  /* 0x000130000003b802 */ /* 0x008fe20000000f00 */
[----:B------:R-:W-:Y:S01]  /*1a60*/  ULEA UR33, UR6, UR13, 0x3 ;  /* 0x0000000d06217291 */ /* 0x000fe2000f8e18ff */
[----:B-1-3--:R-:W-:Y:S11]  /*1a70*/  @P0 BRA `(.L_x_26) ;  /* 0x00000000000c0947 */ /* 0x00aff60003800000 */
[----:B-1----:R-:W-:Y:S04]  /*1a80*/  SHF.L.U32 R2, R0, 0x1f, RZ ;  /* 0x0000001f00027819 */ /* 0x002fe800000006ff */
[----:B------:R-:W1:Y:S02]  /*1a90*/  SYNCS.PHASECHK.TRANS64.TRYWAIT P0, [UR33+0x10], R2 ;  /* 0x00001002ff0075a7 */ /* 0x000e640008001121 */
[----:B-1----:R-:W-:Y:S05]  /*1aa0*/  @!P0 BRA `(.L_x_27) ;  /* 0x0000008c000c8947 */ /* 0x002fea0003800000 */
.L_x_26:
[----:B------:R3:W-:Y:S01]  /*1ab0*/  @!P3 SYNCS.ARRIVE.TRANS64 RZ, [UR33], R3 ;  /* 0x00000003ffffb9a7 */ /* 0x0007e20008000021 */
[----:B------:R-:W-:Y:S04]  /*1ac0*/  ULOP3.LUT UR5, UR38, 0x2, URZ, 0xfc, !UPT ;  /* 0x0000000226057892 */ /* 0x000fe8000f8efcff */
[----:B------:R-:W-:Y:S09]  /*1ad0*/  UISETP.NE.AND UP0, UPT, UR5, 0x2, UPT ;  /* 0x000000020500788c */ /* 0x000ff2000bf05270 */
[----:B------:R-:W-:Y:S05]  /*1ae0*/  BRA.U UP0, `(.L_x_28) ;  /* 0x0000000100047547 */ /* 0x000fea000b800000 */
[----:B------:R-:W-:Y:S05]  /*1af0*/  BPT.TRAP 0x1 ;  /* 0x000000040000795c */ /* 0x000fea0000300000 */
.L_x_28:
[----:B------:R-:W-:Y:S04]  /*1b00*/  BSSY.RECONVERGENT B0, `(.L_x_29) ;  /* 0x0000003000007945 */ /* 0x000fe80003800200 */
[----:B------:R-:W-:Y:S05]  /*1b10*/  @P2 BRA `(.L_x_30) ;  /* 0x0000000000042947 */ /* 0x000fea0003800000 */
[----:B------:R-:W-:Y:S05]  /*1b20*/  BPT.TRAP 0x1 ;  /* 0x000000040000795c */ /* 0x000fea0000300000 */
.L_x_30:
[----:B------:R-:W-:Y:S05]  /*1b30*/  BSYNC.RECONVERGENT B0 ;  /* 0x0000000000007941 */ /* 0x000fea0003800200 */
.L_x_29:
[----:B------:R-:W-:Y:S02]  /*1b40*/  UIADD3 UR5, UPT, UPT, UR6, 0x1, URZ ;  /* 0x0000000106057890 */ /* 0x000fe4000fffe0ff */
[----:B------:R-:W-:Y:S02]  /*1b50*/  UIADD3 UR22, UP1, UPT, UR40, 0x80, URZ ;  /* 0x0000008028167890 */ /* 0x000fe4000ff3e0ff */
[----:B------:R-:W-:Y:S02]  /*1b60*/  UISETP.NE.AND UP0, UPT, UR5, 0x2, UPT ;  /* 0x000000020500788c */ /* 0x000fe4000bf05270 */
[----:B------:R-:W-:Y:S02]  /*1b70*/  ULEA UR24, UR6, UR13, 0xe ;  /* 0x0000000d06187291 */ /* 0x000fe4000f8e70ff */
[----:B------:R-:W-:Y:S02]  /*1b80*/  USEL UR7, URZ, 0x1, UP0 ;  /* 0x00000001ff077887 */ /* 0x000fe40008000000 */
[----:B------:R-:W-:Y:S02]  /*1b90*/  USEL UR29, UR5, URZ, UP0 ;  /* 0x000000ff051d7287 */ /* 0x000fe40008000000 */
[----:B------:R-:W-:Y:S02]  /*1ba0*/  USHF.L.U32 UR34, UR21, 0x8, URZ ;  /* 0x0000000815227899 */ /* 0x000fe400080006ff */
[----:B------:R-:W-:Y:S01]  /*1bb0*/  ULEA UR5, UR29, UR13, 0x3 ;  /* 0x0000000d1d057291 */ /* 0x000fe2000f8e18ff */
[----:B------:R-:W-:Y:S01]  /*1bc0*/  LOP3.LUT R0, R0, UR7, RZ, 0x3c, !PT ;  /* 0x0000000700007c12 */ /* 0x000fe2000f8e3cff */
[----:B------:R-:W-:Y:S02]  /*1bd0*/  UIADD3.X UR23, UPT, UPT, URZ, UR41, URZ, UP1, !UPT ;  /* 0x00000029ff177290 */ /* 0x000fe40008ffe4ff */
[----:B------:R-:W-:Y:S01]  /*1be0*/  UIADD3 UR32, UPT, UPT, UR24, 0x7980, URZ ;  /* 0x0000798018207890 */ /* 0x000fe2000fffe0ff */
[----:B-1----:R-:W-:Y:S01]  /*1bf0*/  SHF.L.U32 R2, R0, 0x1f, RZ ;  /* 0x0000001f00027819 */ /* 0x002fe200000006ff */
[----:B------:R-:W-:Y:S02]  /*1c00*/  UIADD3 UR26, UPT, UPT, UR34, 0x80, URZ ;  /* 0x00000080221a7890 */ /* 0x000fe4000fffe0ff */
[----:B------:R-:W-:Y:S01]  /*1c10*/  UIADD3 UR24, UPT, UPT, UR24, 0x9980, URZ ;  /* 0x0000998018187890 */ /* 0x000fe2000fffe0ff */
[----:B------:R4:W1:Y:S01]  /*1c20*/  SYNCS.PHASECHK.TRANS64.TRYWAIT P0, [UR5+0x10], R2 ;  /* 0x00001002ff0075a7 */ /* 0x0008620008001105 */
[----:B------:R-:W-:Y:S01]  /*1c30*/  UIMAD UR5, UR6, 0xf000, UR4 ;  /* 0x0000f000060578a4 */ /* 0x000fe2000f8e0204 */
[----:B------:R-:W-:Y:S02]  /*1c40*/  UMOV UR7, 0x10000000 ;  /* 0x1000000000077882 */ /* 0x000fe40000000000 */
[----:B------:R-:W-:Y:S01]  /*1c50*/  UMOV UR6, 0x0 ;  /* 0x0000000000067882 */ /* 0x000fe20000000000 */
[----:B------:R-:W-:Y:S01]  /*1c60*/  UIADD3 UR30, UP0, UPT, UR40, 0x180, URZ ;  /* 0x00000180281e7890 */ /* 0x000fe2000ff1e0ff */
[----:B------:R-:W-:Y:S01]  /*1c70*/  UTMALDG.3D [UR32], [UR22], desc[UR6] ;  /* 0x00000620160075b4 */ /* 0x000fe20008011000 */
[----:B------:R-:W-:Y:S01]  /*1c80*/  UIADD3 UR5, UPT, UPT, UR13, UR5, URZ ;  /* 0x000000050d057290 */ /* 0x000fe2000fffe0ff */
[----:B------:R-:W-:Y:S01]  /*1c90*/  UMOV UR25, UR33 ;  /* 0x0000002100197c82 */ /* 0x000fe20008000000 */
[----:B------:R-:W-:Y:S01]  /*1ca0*/  UMOV UR27, UR35 ;  /* 0x00000023001b7c82 */ /* 0x000fe20008000000 */
[----:B------:R-:W-:Y:S01]  /*1cb0*/  UMOV UR28, UR36 ;  /* 0x00000024001c7c82 */ /* 0x000fe20008000000 */
[----:B------:R-:W-:Y:S01]  /*1cc0*/  UIADD3.X UR31, UPT, UPT, URZ, UR41, URZ, UP0, !UPT ;  /* 0x00000029ff1f7290 */ /* 0x000fe200087fe4ff */
[----:B------:R-:W-:Y:S01]  /*1cd0*/  UTMALDG.3D [UR24], [UR22], desc[UR6] ;  /* 0x00000618160075b4 */ /* 0x000fe20008011000 */
[----:B------:R-:W-:Y:S02]  /*1ce0*/  UIADD3 UR16, UPT, UPT, UR5, 0xf980, URZ ;  /* 0x0000f98005107890 */ /* 0x000fe4000fffe0ff */
[----:B------:R-:W-:Y:S01]  /*1cf0*/  UIADD3 UR8, UPT, UPT, UR5, 0x17180, URZ ;  /* 0x0001718005087890 */ /* 0x000fe2000fffe0ff */
[----:B------:R-:W-:Y:S01]  /*1d00*/  UMOV UR14, 0x30000 ;  /* 0x00030000000e7882 */ /* 0x000fe20000000000 */
[----:B------:R-:W-:Y:S01]  /*1d10*/  UMOV UR17, UR33 ;  /* 0x0000002100117c82 */ /* 0x000fe20008000000 */
[----:B------:R-:W-:Y:S01]  /*1d20*/  UMOV UR20, UR36 ;  /* 0x0000002400147c82 */ /* 0x000fe20008000000 */
[----:B------:R-:W-:Y:S01]  /*1d30*/  UMOV UR18, UR34 ;  /* 0x0000002200127c82 */ /* 0x000fe20008000000 */
[----:B------:R-:W-:Y:S02]  /*1d40*/  UMOV UR11, UR19 ;  /* 0x00000013000b7c82 */ /* 0x000fe40008000000 */
[----:B------:R-:W-:Y:S01]  /*1d50*/  UTMALDG.3D.MULTICAST [UR16], [UR30], UR14, desc[UR6] ;  /* 0x000006101e0073b4 */ /* 0x000fe2000801180e */
[----:B------:R-:W-:Y:S01]  /*1d60*/  UIADD3 UR21, UPT, UPT, UR21, 0x1, URZ ;  /* 0x0000000115157890 */ /* 0x000fe2000fffe0ff */
[----:B------:R-:W-:Y:S01]  /*1d70*/  UMOV UR12, UR36 ;  /* 0x00000024000c7c82 */ /* 0x000fe20008000000 */
[----:B------:R-:W-:Y:S01]  /*1d80*/  UMOV UR9, UR33 ;  /* 0x0000002100097c82 */ /* 0x000fe20008000000 */
[----:B------:R-:W-:Y:S01]  /*1d90*/  UMOV UR10, UR26 ;  /* 0x0000001a000a7c82 */ /* 0x000fe20008000000 */
[----:B------:R-:W-:Y:S01]  /*1da0*/  UISETP.NE.AND UP0, UPT, UR21, UR37, UPT ;  /* 0x000000251500728c */ /* 0x000fe2000bf05270 */
[----:B------:R5:W-:Y:S02]  /*1db0*/  UTMALDG.3D.MULTICAST [UR8], [UR30], UR14, desc[UR6] ;  /* 0x000006081e0073b4 */ /* 0x000be4000801180e */
[----:B-----5:R-:W-:Y:S01]  /*1dc0*/  UMOV UR14, UR37 ;  /* 0x00000025000e7c82 */ /* 0x020fe20008000000 */
[----:B------:R-:W-:Y:S05]  /*1dd0*/  UMOV UR6, UR29 ;  /* 0x0000001d00067c82 */ /* 0x000fea0008000000 */
[----:B----4-:R-:W-:Y:S05]  /*1de0*/  BRA.U UP0, `(.L_x_31) ;  /* 0xfffffffd00187547 */ /* 0x010fea000b83ffff */
.L_x_25:
[----:B------:R-:W-:Y:S01]  /*1df0*/  ULEA UR5, UR29, UR13, 0x3 ;  /* 0x0000000d1d057291 */ /* 0x000fe2000f8e18ff */
[----:B-1----:R-:W-:Y:S01]  /*1e00*/  SHF.L.U32 R2, R0, 0x1f, RZ ;  /* 0x0000001f00027819 */ /* 0x002fe200000006ff */
[----:B------:R-:W-:Y:S01]  /*1e10*/  @!P1 SYNCS.ARRIVE.TRANS64.A1T0 RZ, [UR13+0x38], RZ ;  /* 0x000038ffffff99a7 */ /* 0x000fe2000810000d */
[----:B------:R-:W-:-:S06]  /*1e20*/  UISETP.GT.AND UP0, UPT, UR48, UR47, UPT ;  /* 0x0000002f3000728c */ /* 0x000fcc000bf04270 */
[----:B---3--:R1:W3:Y:S03]  /*1e30*/  SYNCS.PHASECHK.TRANS64.TRYWAIT P0, [UR5+0x10], R2 ;  /* 0x00001002ff0075a7 */ /* 0x0082e60008001105 */
[----:B------:R-:W-:Y:S05]  /*1e40*/  BRA.U !UP0, `(.L_x_32) ;  /* 0x0000000108ec7547 */ /* 0x000fea000b800000 */
[----:B------:R-:W-:Y:S01]  /*1e50*/  UIADD3 UR21, UPT, UPT, UR49, UR14, URZ ;  /* 0x0000000e31157290 */ /* 0x000fe2000fffe0ff */
[----:B------:R-:W-:-:S11]  /*1e60*/  UMOV UR6, UR29 ;  /* 0x0000001d00067c82 */ /* 0x000fd60008000000 */
.L_x_38:
[----:B---3--:R-:W-:Y:S01]  /*1e70*/  @!P3 MOV R3, 0x13000 ;  /* 0x000130000003b802 */ /* 0x008fe20000000f00 */
[----:B------:R-:W-:Y:S01]  /*1e80*/  ULEA UR33, UR6, UR13, 0x3 ;  /* 0x0000000d06217291 */ /* 0x000fe2000f8e18ff */
[----:B-1-3--:R-:W-:Y:S11]  /*1e90*/  @P0 BRA `(.L_x_33) ;  /* 0x00000000000c0947 */ /* 0x00aff60003800000 */
[----:B-1----:R-:W-:Y:S04]  /*1ea0*/  SHF.L.U32 R2, R0, 0x1f, RZ ;  /* 0x0000001f00027819 */ /* 0x002fe800000006ff */
[----:B------:R-:W1:Y:S02]  /*1eb0*/  SYNCS.PHASECHK.TRANS64.TRYWAIT P0, [UR33+0x10], R2 ;  /* 0x00001002ff0075a7 */ /* 0x000e640008001121 */
[----:B-1----:R-:W-:Y:S05]  /*1ec0*/  @!P0 BRA `(.L_x_34) ;  /* 0x00000088001c8947 */ /* 0x002fea0003800000 */
.L_x_33:
[----:B------:R3:W-:Y:S01]  /*1ed0*/  @!P3 SYNCS.ARRIVE.TRANS64 RZ, [UR33], R3 ;  /* 0x00000003ffffb9a7 */ /* 0x0007e20008000021 */
[----:B------:R-:W-:Y:S04]  /*1ee0*/  ULOP3.LUT UR5, UR38, 0x2, URZ, 0xfc, !UPT ;  /* 0x0000000226057892 */ /* 0x000fe8000f8efcff */
[----:B------:R-:W-:Y:S09]  /*1ef0*/  UISETP.NE.AND UP0, UPT, UR5, 0x2, UPT ;  /* 0x000000020500788c */ /* 0x000ff2000bf05270 */
[----:B------:R-:W-:Y:S05]  /*1f00*/  BRA.U UP0, `(.L_x_35) ;  /* 0x0000000100047547 */ /* 0x000fea000b800000 */
[----:B------:R-:W-:Y:S05]  /*1f10*/  BPT.TRAP 0x1 ;  /* 0x000000040000795c */ /* 0x000fea0000300000 */
.L_x_35:
[----:B------:R-:W-:Y:S04]  /*1f20*/  BSSY.RECONVERGENT B0, `(.L_x_36) ;  /* 0x0000003000007945 */ /* 0x000fe80003800200 */
[----:B------:R-:W-:Y:S05]  /*1f30*/  @P2 BRA `(.L_x_37) ;  /* 0x0000000000042947 */ /* 0x000fea0003800000 */
[----:B------:R-:W-:Y:S05]  /*1f40*/  BPT.TRAP 0x1 ;  /* 0x000000040000795c */ /* 0x000fea0000300000 */
.L_x_37:
[----:B------:R-:W-:Y:S05]  /*1f50*/  BSYNC.RECONVERGENT B0 ;  /* 0x0000000000007941 */ /* 0x000fea0003800200 */
.L_x_36:
        /* <DEDUP_REMOVED lines=15> */
[----:B------:R-:W-:Y:S01]  /*2050*/  UMOV UR30, 0x0 ;  /* 0x00000000001e7882 */ /* 0x000fe20000000000 */
[----:B------:R-:W-:Y:S01]  /*2060*/  UMOV UR31, 0x10000000 ;  /* 0x10000000001f7882 */ /* 0x000fe20000000000 */
[----:B------:R-:W-:Y:S01]  /*2070*/  UIMAD UR5, UR6, 0xf000, UR4 ;  /* 0x0000f000060578a4 */ /* 0x000fe2000f8e0204 */
[----:B------:R-:W-:Y:S01]  /*2080*/  UTMALDG.3D [UR32], [UR22], desc[UR30] ;  /* 0x00001e20160075b4 */ /* 0x000fe20008011000 */
[----:B------:R-:W-:Y:S02]  /*2090*/  UIADD3 UR6, UP0, UPT, UR40, 0x180, URZ ;  /* 0x0000018028067890 */ /* 0x000fe4000ff1e0ff */
[----:B------:R-:W-:Y:S01]  /*20a0*/  UIADD3 UR5, UPT, UPT, UR13, UR5, URZ ;  /* 0x000000050d057290 */ /* 0x000fe2000fffe0ff */
[----:B------:R-:W-:Y:S01]  /*20b0*/  UMOV UR25, UR33 ;  /* 0x0000002100197c82 */ /* 0x000fe20008000000 */
[----:B------:R-:W-:Y:S01]  /*20c0*/  UMOV UR27, UR35 ;  /* 0x00000023001b7c82 */ /* 0x000fe20008000000 */
[----:B------:R-:W-:Y:S01]  /*20d0*/  UMOV UR28, UR36 ;  /* 0x00000024001c7c82 */ /* 0x000fe20008000000 */
[----:B------:R-:W-:Y:S01]  /*20e0*/  UIADD3.X UR7, UPT, UPT, URZ, UR41, URZ, UP0, !UPT ;  /* 0x00000029ff077290 */ /* 0x000fe200087fe4ff */
[----:B------:R-:W-:Y:S01]  /*20f0*/  UTMALDG.3D [UR24], [UR22], desc[UR30] ;  /* 0x00001e18160075b4 */ /* 0x000fe20008011000 */
[----:B------:R-:W-:Y:S01]  /*2100*/  UIADD3 UR16, UPT, UPT, UR5, 0xf980, URZ ;  /* 0x0000f98005107890 */ /* 0x000fe2000fffe0ff */
[----:B------:R-:W-:Y:S01]  /*2110*/  UMOV UR39, 0x30000 ;  /* 0x0003000000277882 */ /* 0x000fe20000000000 */
[----:B------:R-:W-:Y:S01]  /*2120*/  UMOV UR17, UR33 ;  /* 0x0000002100117c82 */ /* 0x000fe20008000000 */
[----:B------:R-:W-:Y:S01]  /*2130*/  UMOV UR20, UR36 ;  /* 0x0000002400147c82 */ /* 0x000fe20008000000 */
[----:B------:R-:W-:Y:S01]  /*2140*/  UMOV UR18, UR34 ;  /* 0x0000002200127c82 */ /* 0x000fe20008000000 */
[----:B------:R-:W-:Y:S01]  /*2150*/  UIADD3 UR8, UPT, UPT, UR5, 0x17180, URZ ;  /* 0x0001718005087890 */ /* 0x000fe2000fffe0ff */
[----:B------:R-:W-:Y:S03]  /*2160*/  UMOV UR11, UR19 ;  /* 0x00000013000b7c82 */ /* 0x000fe60008000000 */
[----:B------:R-:W-:Y:S01]  /*2170*/  UTMALDG.3D.MULTICAST [UR16], [UR6], UR39, desc[UR30] ;  /* 0x00001e10060073b4 */ /* 0x000fe20008011827 */
[----:B------:R-:W-:Y:S01]  /*2180*/  UIADD3 UR14, UPT, UPT, UR14, 0x1, URZ ;  /* 0x000000010e0e7890 */ /* 0x000fe2000fffe0ff */
[----:B------:R-:W-:Y:S01]  /*2190*/  UMOV UR12, UR36 ;  /* 0x00000024000c7c82 */ /* 0x000fe20008000000 */
[----:B------:R-:W-:Y:S01]  /*21a0*/  UMOV UR9, UR33 ;  /* 0x0000002100097c82 */ /* 0x000fe20008000000 */
[----:B------:R-:W-:Y:S01]  /*21b0*/  UMOV UR10, UR26 ;  /* 0x0000001a000a7c82 */ /* 0x000fe20008000000 */
[----:B------:R-:W-:Y:S01]  /*21c0*/  UISETP.NE.AND UP0, UPT, UR14, UR21, UPT ;  /* 0x000000150e00728c */ /* 0x000fe2000bf05270 */
[----:B------:R5:W-:Y:S02]  /*21d0*/  UTMALDG.3D.MULTICAST [UR8], [UR6], UR39, desc[UR30] ;  /* 0x00001e08060073b4 */ /* 0x000be40008011827 */
[----:B-----5:R-:W-:Y:S06]  /*21e0*/  UMOV UR6, UR29 ;  /* 0x0000001d00067c82 */ /* 0x020fec0008000000 */
[----:B----4-:R-:W-:Y:S05]  /*21f0*/  BRA.U UP0, `(.L_x_38) ;  /* 0xfffffffd001c7547 */ /* 0x010fea000b83ffff */
.L_x_32:
[C---:B---3--:R-:W-:Y:S01]  /*2200*/  LEA R3, R9.reuse, UR13, 0x3 ;  /* 0x0000000d09037c11 */ /* 0x048fe2000f8e18ff */
[----:B------:R-:W-:Y:S01]  /*2210*/  NOP ;  /* 0x0000000000007918 */ /* 0x000fe20000000000 */
[----:B-1----:R-:W-:Y:S02]  /*2220*/  SHF.L.U32 R2, R12, 0x1f, RZ ;  /* 0x0000001f0c027819 */ /* 0x002fe400000006ff */
[----:B--2---:R-:W-:Y:S02]  /*2230*/  LEA R4, R9, UR13, 0x4 ;  /* 0x0000000d09047c11 */ /* 0x004fe4000f8e20ff */
[----:B------:R-:W1:Y:S02]  /*2240*/  SYNCS.PHASECHK.TRANS64.TRYWAIT P0, [R3+URZ+0x40], R2 ;  /* 0x00004002030075a7 */ /* 0x000e6400080011ff */
[----:B-1----:R-:W-:Y:S05]  /*2250*/  @!P0 BRA `(.L_x_39) ;  /* 0x0000008400508947 */ /* 0x002fea0003800000 */
.L_x_113:
[----:B------:R-:W2:Y:S01]  /*2260*/  LDS.128 R4, [R4+0xd0] ;  /* 0x0000d00004047984 */ /* 0x000ea20000000c00 */
[----:B------:R-:W-:Y:S01]  /*2270*/  UISETP.GE.AND UP0, UPT, UR15, 0x1, UPT ;  /* 0x000000010f00788c */ /* 0x000fe2000bf06270 */
[----:B------:R-:W-:Y:S01]  /*2280*/  @!PT LDS RZ, [RZ] ;  /* 0x00000000fffff984 */ /* 0x000fe20000000800 */
[----:B------:R-:W-:Y:S01]  /*2290*/  @!PT LDS RZ, [RZ] ;  /* 0x00000000fffff984 */ /* 0x000fe20000000800 */
[----:B------:R-:W-:Y:S01]  /*22a0*/  @!PT LDS RZ, [RZ] ;  /* 0x00000000fffff984 */ /* 0x000fe20000000800 */
[----:B------:R-:W-:Y:S01]  /*22b0*/  @!PT LDS RZ, [RZ] ;  /* 0x00000000fffff984 */ /* 0x000fe20000000800 */
[----:B------:R3:W-:Y:S06]  /*22c0*/  MEMBAR.ALL.CTA ;  /* 0x0000000000007992 */ /* 0x0007ec0000008000 */
[----:B---3--:R-:W3:Y:S01]  /*22d0*/  FENCE.VIEW.ASYNC.S ;  /* 0x00000000000073c6 */ /* 0x008ee20000000000 */
[----:B--2---:R-:W-:-:S13]  /*22e0*/  LOP3.LUT P0, RZ, R6, 0x1, RZ, 0xc0, !PT ;  /* 0x0000000106ff7812 */ /* 0x004fda000780c0ff */
[----:B---3--:R-:W-:Y:S01]  /*22f0*/  VOTEU.ANY UP1, P0 ;  /* 0x0000000000ff7886 */ /* 0x008fe20000020100 */
[----:B------:R-:W-:-:S13]  /*2300*/  PLOP3.LUT P0, PT, PT, PT, UP1, 0x80, 0x8 ;  /* 0x000000000008781c */ /* 0x000fda0003f0f018 */
[----:B-1----:R-:W-:Y:S02]  /*2310*/  @P0 LOP3.LUT R2, R5, 0xffff, RZ, 0xc0, !PT ;  /* 0x0000ffff05020812 */ /* 0x002fe400078ec0ff */
[----:B------:R-:W-:Y:S02]  /*2320*/  @P0 MOV R8, R4 ;  /* 0x0000000400080202 */ /* 0x000fe40000000f00 */
[----:B------:R-:W-:Y:S01]  /*2330*/  @P0 R2UR UR6, R2 ;  /* 0x00000000020602ca */ /* 0x000fe200000e0000 */
[----:B------:R-:W-:Y:S01]  /*2340*/  VIADD R2, R3, 0x50 ;  /* 0x0000005003027836 */ /* 0x000fe20000000000 */
[----:B------:R-:W-:Y:S02]  /*2350*/  @P0 SHF.R.U32.HI R4, RZ, 0x10, R5 ;  /* 0x00000010ff040819 */ /* 0x000fe40000011605 */
[----:B------:R-:W-:Y:S02]  /*2360*/  @P0 R2UR UR7, R8 ;  /* 0x00000000080702ca */ /* 0x000fe400000e0000 */
[----:B------:R-:W-:-:S02]  /*2370*/  PRMT R2, RZ, 0x654, R2 ;  /* 0x00000654ff027816 */ /* 0x000fc40000000002 */
[----:B------:R-:W-:Y:S02]  /*2380*/  @P0 R2UR UR5, R4 ;  /* 0x00000000040502ca */ /* 0x000fe400000e0000 */
[----:B------:R1:W-:Y:S03]  /*2390*/  SYNCS.ARRIVE.TRANS64.RED.A1T0 RZ, [R2+URZ], RZ ;  /* 0x000000ff02ff79a7 */ /* 0x0003e600081004ff */
[----:B------:R-:W-:-:S04]  /*23a0*/  @UP1 UMOV UR42, UR6 ;  /* 0x00000006002a1c82 */ /* 0x000fc80008000000 */
[----:B------:R-:W-:-:S04]  /*23b0*/  @UP1 UMOV UR43, UR7 ;  /* 0x00000007002b1c82 */ /* 0x000fc80008000000 */
[----:B------:R-:W-:Y:S01]  /*23c0*/  @UP1 UMOV UR36, UR5 ;  /* 0x0000000500241c82 */ /* 0x000fe20008000000 */
[----:B------:R-:W-:Y:S05]  /*23d0*/  BRA.U !UP0, `(.L_x_40) ;  /* 0x0000000108d47547 */ /* 0x000fea000b800000 */
[----:B------:R-:W2:Y:S01]  /*23e0*/  LDCU.128 UR16, c[0x0][0xb10] ;  /* 0x00016200ff1077ac */ /* 0x000ea20008000c00 */
[----:B------:R-:W3:Y:S01]  /*23f0*/  LDCU UR12, c[0x0][0xb20] ;  /* 0x00016400ff0c77ac */ /* 0x000ee20008000800 */
[----:B------:R-:W4:Y:S01]  /*2400*/  LDCU UR14, c[0x0][0xb0c] ;  /* 0x00016180ff0e77ac */ /* 0x000f220008000800 */
[----:B------:R-:W5:Y:S01]  /*2410*/  LDCU.64 UR8, c[0x0][0xb28] ;  /* 0x00016500ff0877ac */ /* 0x000f620008000a00 */
[----:B------:R-:W-:Y:S02]  /*2420*/  UISETP.NE.AND UP3, UPT, UR15, 0x1, UPT ;  /* 0x000000010f00788c */ /* 0x000fe4000bf65270 */
[----:B--2---:R-:W-:Y:S02]  /*2430*/  UIMAD.WIDE.U32 UR10, UR44, UR19, URZ ;  /* 0x000000132c0a72a5 */ /* 0x004fe4000f8e00ff */
[----:B------:R-:W-:Y:S02]  /*2440*/  UIMAD.WIDE.U32 UR6, UR45, UR16, URZ ;  /* 0x000000102d0672a5 */ /* 0x000fe4000f8e00ff */
[----:B------:R-:W-:-:S02]  /*2450*/  UISETP.NE.AND UP0, UPT, UR18, 0x1, UPT ;  /* 0x000000011200788c */ /* 0x000fc4000bf05270 */
[----:B------:R-:W-:Y:S01]  /*2460*/  UIMAD.WIDE.U32 UR22, UR42, UR19, URZ ;  /* 0x000000132a1672a5 */ /* 0x000fe2000f8e00ff */
[----:B------:R-:W-:Y:S02]  /*2470*/  UMOV UR10, UR11 ;  /* 0x0000000b000a7c82 */ /* 0x000fe40008000000 */
[----:B------:R-:W-:Y:S01]  /*2480*/  UMOV UR6, UR7 ;  /* 0x0000000700067c82 */ /* 0x000fe20008000000 */
[----:B---3--:R-:W-:Y:S02]  /*2490*/  USHF.R.U32.HI UR10, URZ, UR12, UR10 ;  /* 0x0000000cff0a7299 */ /* 0x008fe4000801160a */
[----:B------:R-:W-:Y:S02]  /*24a0*/  USHF.R.U32.HI UR7, URZ, UR17, UR6 ;  /* 0x00000011ff077299 */ /* 0x000fe40008011606 */
[----:B----4-:R-:W-:Y:S02]  /*24b0*/  UISETP.NE.AND UP2, UPT, UR14, 0x1, UPT ;  /* 0x000000010e00788c */ /* 0x010fe4000bf45270 */
[----:B------:R-:W-:-:S02]  /*24c0*/  USEL UR6, UR44, UR10, !UP0 ;  /* 0x0000000a2c067287 */ /* 0x000fc4000c000000 */
[----:B------:R-:W-:Y:S02]  /*24d0*/  USEL UR7, UR45, UR7, !UP2 ;  /* 0x000000072d077287 */ /* 0x000fe4000d000000 */
[----:B-----5:R-:W-:Y:S01]  /*24e0*/  UIMAD.WIDE.U32 UR10, UR6, UR8, URZ ;  /* 0x00000008060a72a5 */ /* 0x020fe2000f8e00ff */
[----:B------:R-:W-:Y:S01]  /*24f0*/  UMOV UR5, UR23 ;  /* 0x0000001700057c82 */ /* 0x000fe20008000000 */
[----:B------:R-:W-:Y:S02]  /*2500*/  UIMAD.WIDE.U32 UR20, UR43, UR16, URZ ;  /* 0x000000102b1472a5 */ /* 0x000fe4000f8e00ff */
[----:B------:R-:W-:-:S03]  /*2510*/  UIMAD.WIDE.U32 UR22, UR7, UR8, URZ ;  /* 0x00000008071672a5 */ /* 0x000fc6000f8e00ff */
[----:B------:R-:W-:Y:S01]  /*2520*/  UMOV UR10, UR11 ;  /* 0x0000000b000a7c82 */ /* 0x000fe20008000000 */
[----:B------:R-:W-:Y:S02]  /*2530*/  USHF.R.U32.HI UR5, URZ, UR12, UR5 ;  /* 0x0000000cff057299 */ /* 0x000fe40008011605 */
[----:B------:R-:W-:Y:S01]  /*2540*/  @UP3 USHF.R.U32.HI UR6, URZ, UR9, UR10 ;  /* 0x00000009ff063299 */ /* 0x000fe2000801160a */
[----:B------:R-:W-:Y:S01]  /*2550*/  UMOV UR20, UR21 ;  /* 0x0000001500147c82 */ /* 0x000fe20008000000 */
[----:B------:R-:W-:Y:S01]  /*2560*/  UMOV UR22, UR23 ;  /* 0x0000001700167c82 */ /* 0x000fe20008000000 */
[----:B------:R-:W-:Y:S02]  /*2570*/  USHF.R.U32.HI UR17, URZ, UR17, UR20 ;  /* 0x00000011ff117299 */ /* 0x000fe40008011614 */
[----:B------:R-:W-:Y:S02]  /*2580*/  USEL UR5, UR42, UR5, !UP0 ;  /* 0x000000052a057287 */ /* 0x000fe4000c000000 */
[----:B------:R-:W-:-:S02]  /*2590*/  @UP3 USHF.R.U32.HI UR7, URZ, UR9, UR22 ;  /* 0x00000009ff073299 */ /* 0x000fc40008011616 */
[----:B------:R-:W-:Y:S02]  /*25a0*/  UIMAD UR10, UR15, UR6, URZ ;  /* 0x000000060f0a72a4 */ /* 0x000fe4000f8e02ff */
[----:B------:R-:W-:Y:S02]  /*25b0*/  USEL UR6, UR43, UR17, !UP2 ;  /* 0x000000112b067287 */ /* 0x000fe4000d000000 */
[----:B------:R-:W-:Y:S02]  /*25c0*/  UIMAD UR12, UR15, UR7, URZ ;  /* 0x000000070f0c72a4 */ /* 0x000fe4000f8e02ff */
[----:B------:R-:W-:Y:S02]  /*25d0*/  UISETP.GE.AND UP0, UPT, UR5, UR10, UPT ;  /* 0x0000000a0500728c */ /* 0x000fe4000bf06270 */
[----:B------:R-:W-:Y:S02]  /*25e0*/  UIMAD.WIDE.U32 UR10, UR5, UR8, URZ ;  /* 0x00000008050a72a5 */ /* 0x000fe4000f8e00ff */
[----:B------:R-:W-:-:S02]  /*25f0*/  UISETP.GE.OR UP0, UPT, UR6, UR12, UP0 ;  /* 0x0000000c0600728c */ /* 0x000fc40008706670 */
[----:B------:R-:W-:Y:S02]  /*2600*/  UIMAD.WIDE.U32 UR16, UR6, UR8, URZ ;  /* 0x00000008061072a5 */ /* 0x000fe4000f8e00ff */
[----:B------:R-:W-:Y:S01]  /*2610*/  UIADD3 UR12, UPT, UPT, -UR6, URZ, URZ ;  /* 0x000000ff060c7290 */ /* 0x000fe2000fffe1ff */
[----:B------:R-:W-:Y:S01]  /*2620*/  UMOV UR10, UR11 ;  /* 0x0000000b000a7c82 */ /* 0x000fe20008000000 */
[----:B------:R-:W-:Y:S02]  /*2630*/  UIADD3 UR11, UPT, UPT, -UR5, URZ, URZ ;  /* 0x000000ff050b7290 */ /* 0x000fe4000fffe1ff */
[----:B------:R-:W-:-:S03]  /*2640*/  USHF.R.U32.HI UR10, URZ, UR9, UR10 ;  /* 0x00000009ff0a7299 */ /* 0x000fc6000801160a */
[----:B------:R-:W-:Y:S01]  /*2650*/  @!UP0 UMOV UR8, UR17 ;  /* 0x0000001100088c82 */ /* 0x000fe20008000000 */
[----:B------:R-:W-:Y:S02]  /*2660*/  UIMAD UR11, UR18, UR11, UR42 ;  /* 0x0000000b120b72a4 */ /* 0x000fe4000f8e022a */
[----:B------:R-:W-:Y:S02]  /*2670*/  USEL UR10, UR5, UR10, !UP3 ;  /* 0x0000000a050a7287 */ /* 0x000fe4000d800000 */
[----:B------:R-:W-:Y:S02]  /*2680*/  @!UP0 USHF.R.U32.HI UR8, URZ, UR9, UR8 ;  /* 0x00000009ff088299 */ /* 0x000fe40008011608 */
[----:B------:R-:W-:Y:S02]  /*2690*/  UIADD3 UR9, UPT, UPT, -UR10, URZ, URZ ;  /* 0x000000ff0a097290 */ /* 0x000fe4000fffe1ff */
[----:B------:R-:W-:Y:S02]  /*26a0*/  @!UP0 USEL UR8, UR6, UR8, !UP3 ;  /* 0x0000000806088287 */ /* 0x000fe4000d800000 */
[----:B------:R-:W-:-:S02]  /*26b0*/  UIMAD UR9, UR15, UR9, UR5 ;  /* 0x000000090f0972a4 */ /* 0x000fc4000f8e0205 */
[----:B------:R-:W-:Y:S02]  /*26c0*/  @!UP0 UIADD3 UR10, UPT, UPT, UR10, -UR8, URZ ;  /* 0x800000080a0a8290 */ /* 0x000fe4000fffe0ff */
[----:B------:R-:W-:Y:S02]  /*26d0*/  @!UP0 UIMAD UR8, UR9, UR7, UR8 ;  /* 0x00000007090882a4 */ /* 0x000fe4000f8e0208 */
[----:B------:R-:W-:Y:S02]  /*26e0*/  @!UP0 UIMAD UR5, UR15, UR10, UR6 ;  /* 0x0000000a0f0582a4 */ /* 0x000fe4000f8e0206 */
[----:B------:R-:W-:Y:S02]  /*26f0*/  UIMAD UR7, UR14, UR12, UR43 ;  /* 0x0000000c0e0772a4 */ /* 0x000fe4000f8e022b */
[----:B------:R-:W-:Y:S01]  /*2700*/  UIMAD UR42, UR5, UR18, UR11 ;  /* 0x00000012052a72a4 */ /* 0x000fe2000f8e020b */
[----:B------:R-:W-:Y:S02]  /*2710*/  @!UP0 UMOV UR6, UR8 ;  /* 0x0000000800068c82 */ /* 0x000fe40008000000 */
[----:B------:R-:W-:-:S12]  /*2720*/  UIMAD UR43, UR6, UR14, UR7 ;  /* 0x0000000e062b72a4 */ /* 0x000fd8000f8e0207 */
.L_x_40:
[----:B------:R-:W2:Y:S02]  /*2730*/  LDCU UR5, c[0x0][0xb30] ;  /* 0x00016600ff0577ac */ /* 0x000ea40008000800 */
[----:B--2---:R-:W-:-:S09]  /*2740*/  UISETP.NE.AND UP0, UPT, UR5, 0x1, UPT ;  /* 0x000000010500788c */ /* 0x004fd2000bf05270 */
[----:B------:R-:W-:Y:S05]  /*2750*/  BRA.U UP0, `(.L_x_41) ;  /* 0x0000000100447547 */ /* 0x000fea000b800000 */
[----:B------:R-:W2:Y:S01]  /*2760*/  LDCU.128 UR16, c[0x0][0xb10] ;  /* 0x00016200ff1077ac */ /* 0x000ea20008000c00 */
[----:B------:R-:W3:Y:S01]  /*2770*/  LDCU UR10, c[0x0][0xb0c] ;  /* 0x00016180ff0a77ac */ /* 0x000ee20008000800 */
[----:B------:R-:W4:Y:S01]  /*2780*/  LDCU UR11, c[0x0][0xb20] ;  /* 0x00016400ff0b77ac */ /* 0x000f220008000800 */
[----:B--2---:R-:W-:Y:S02]  /*2790*/  UIMAD.WIDE.U32 UR8, UR43, UR16, URZ ;  /* 0x000000102b0872a5 */ /* 0x004fe4000f8e00ff */
[----:B------:R-:W-:Y:S02]  /*27a0*/  UIMAD.WIDE.U32 UR6, UR42, UR19, URZ ;  /* 0x000000132a0672a5 */ /* 0x000fe4000f8e00ff */
[----:B---3--:R-:W-:Y:S02]  /*27b0*/  UISETP.NE.AND UP2, UPT, UR10, 0x1, UPT ;  /* 0x000000010a00788c */ /* 0x008fe4000bf45270 */
[----:B------:R-:W-:Y:S01]  /*27c0*/  UISETP.NE.AND UP0, UPT, UR18, 0x1, UPT ;  /* 0x000000011200788c */ /* 0x000fe2000bf05270 */
[----:B------:R-:W-:-:S02]  /*27d0*/  UMOV UR8, UR9 ;  /* 0x0000000900087c82 */ /* 0x000fc40008000000 */
[----:B------:R-:W-:Y:S01]  /*27e0*/  UMOV UR5, UR7 ;  /* 0x0000000700057c82 */ /* 0x000fe20008000000 */
[----:B------:R-:W-:Y:S02]  /*27f0*/  USHF.R.U32.HI UR17, URZ, UR17, UR8 ;  /* 0x00000011ff117299 */ /* 0x000fe40008011608 */
[----:B----4-:R-:W-:Y:S02]  /*2800*/  USHF.R.U32.HI UR5, URZ, UR11, UR5 ;  /* 0x0000000bff057299 */ /* 0x010fe40008011605 */
[----:B------:R-:W-:Y:S02]  /*2810*/  USEL UR6, UR43, UR17, !UP2 ;  /* 0x000000112b067287 */ /* 0x000fe4000d000000 */
[----:B------:R-:W-:-:S04]  /*2820*/  USEL UR5, UR42, UR5, !UP0 ;  /* 0x000000052a057287 */ /* 0x000fc8000c000000 */
[----:B------:R-:W-:Y:S02]  /*2830*/  UIADD3 UR7, UPT, UPT, UR6, -UR5, URZ ;  /* 0x8000000506077290 */ /* 0x000fe4000fffe0ff */
[----:B------:R-:W-:Y:S02]  /*2840*/  UIADD3 UR5, UPT, UPT, -UR6, UR5, URZ ;  /* 0x0000000506057290 */ /* 0x000fe4000fffe1ff */
[----:B------:R-:W-:Y:S02]  /*2850*/  UIMAD UR42, UR7, UR18, UR42 ;  /* 0x00000012072a72a4 */ /* 0x000fe4000f8e022a */
[----:B------:R-:W-:-:S12]  /*2860*/  UIMAD UR43, UR5, UR10, UR43 ;  /* 0x0000000a052b72a4 */ /* 0x000fd8000f8e022b */
.L_x_41:
[----:B------:R-:W2:Y:S04]  /*2870*/  LDL R3, [R1+0x4] ;  /* 0x0000040001037983 */ /* 0x000ea80000100800 */
[----:B-1----:R-:W3:Y:S01]  /*2880*/  LDL R2, [R1] ;  /* 0x0000000001027983 */ /* 0x002ee20000100800 */
[----:B------:R-:W-:Y:S02]  /*2890*/  PLOP3.LUT P1, PT, PT, PT, PT, 0x80, 0x8 ;  /* 0x000000000008781c */ /* 0x000fe40003f2f070 */
[----:B--2---:R-:W-:Y:S02]  /*28a0*/  R2UR UR6, R3 ;  /* 0x00000000030672ca */ /* 0x004fe400000e0000 */
[----:B---3--:R-:W-:Y:S01]  /*28b0*/  R2UR UR5, R2 ;  /* 0x00000000020572ca */ /* 0x008fe200000e0000 */
[----:B------:R-:W-:-:S05]  /*28c0*/  VIADD R2, R9, 0x1 ;  /* 0x0000000109027836 */ /* 0x000fca0000000000 */
[----:B------:R-:W-:-:S05]  /*28d0*/  ISETP.NE.AND P0, PT, R2, 0x2, PT ;  /* 0x000000020200780c */ /* 0x000fca0003f05270 */
[----:B------:R-:W-:Y:S01]  /*28e0*/  UIADD3 UR6, UPT, UPT, UR43, UR6, URZ ;  /* 0x000000062b067290 */ /* 0x000fe2000fffe0ff */
[----:B------:R-:W-:Y:S02]  /*28f0*/  SEL R3, RZ, 0x1, P0 ;  /* 0x00000001ff037807 */ /* 0x000fe40000000000 */
[----:B------:R-:W-:Y:S01]  /*2900*/  SEL R9, R2, RZ, P0 ;  /* 0x000000ff02097207 */ /* 0x000fe20000000000 */
[----:B------:R-:W-:Y:S01]  /*2910*/  UIADD3 UR5, UPT, UPT, UR42, UR5, URZ ;  /* 0x000000052a057290 */ /* 0x000fe2000fffe0ff */
[----:B------:R-:W-:Y:S01]  /*2920*/  LOP3.LUT R12, R12, R3, RZ, 0x3c, !PT ;  /* 0x000000030c0c7212 */ /* 0x000fe200078e3cff */
[----:B------:R-:W-:-:S04]  /*2930*/  IMAD.U32 R244, RZ, RZ, UR6 ;  /* 0x00000006fff47e24 */ /* 0x000fc8000f8e00ff */
[----:B------:R-:W-:Y:S01]  /*2940*/  IMAD.U32 R243, RZ, RZ, UR5 ;  /* 0x00000005fff37e24 */ /* 0x000fe2000f8e00ff */
[----:B------:R-:W-:Y:S06]  /*2950*/  BRA.U UP1, `(.L_x_42) ;  /* 0xffffffed01c47547 */ /* 0x000fec000b83ffff */
[----:B------:R-:W-:Y:S01]  /*2960*/  UIADD3 UR13, UPT, UPT, UR13, 0x10, URZ ;  /* 0x000000100d0d7890 */ /* 0x000fe2000fffe0ff */
[----:B------:R-:W-:-:S03]  /*2970*/  SHF.L.U32 R2, R0, 0x1f, RZ ;  /* 0x0000001f00027819 */ /* 0x000fc600000006ff */
[----:B------:R-:W-:-:S09]  /*2980*/  ULEA UR4, UR29, UR13, 0x3 ;  /* 0x0000000d1d047291 */ /* 0x000fd2000f8e18ff */
[----:B------:R-:W1:Y:S02]  /*2990*/  SYNCS.PHASECHK.TRANS64.TRYWAIT P0, [UR4], R2 ;  /* 0x00000002ff0075a7 */ /* 0x000e640008001104 */
[----:B-1----:R-:W-:Y:S05]  /*29a0*/  @!P0 BRA `(.L_x_43) ;  /* 0x0000007c00908947 */ /* 0x002fea0003800000 */
.L_x_115:
[----:B------:R-:W-:-:S04]  /*29b0*/  UIADD3 UR4, UPT, UPT, UR29, 0x1, URZ ;  /* 0x000000011d047890 */ /* 0x000fc8000fffe0ff */
[----:B------:R-:W-:-:S04]  /*29c0*/  UISETP.NE.AND UP0, UPT, UR4, 0x2, UPT ;  /* 0x000000020400788c */ /* 0x000fc8000bf05270 */
[----:B------:R-:W-:Y:S02]  /*29d0*/  USEL UR5, URZ, 0x1, UP0 ;  /* 0x00000001ff057887 */ /* 0x000fe40008000000 */
[----:B------:R-:W-:-:S04]  /*29e0*/  USEL UR4, UR4, URZ, UP0 ;  /* 0x000000ff04047287 */ /* 0x000fc80008000000 */
[----:B------:R-:W-:Y:S01]  /*29f0*/  ULEA UR4, UR4, UR13, 0x3 ;  /* 0x0000000d04047291 */ /* 0x000fe2000f8e18ff */
[----:B-1----:R-:W-:-:S04]  /*2a00*/  LOP3.LUT R2, R0, UR5, RZ, 0x3c, !PT ;  /* 0x0000000500027c12 */ /* 0x002fc8000f8e3cff */
[----:B------:R-:W-:Y:S01]  /*2a10*/  SHF.L.U32 R2, R2, 0x1f, RZ ;  /* 0x0000001f02027819 */ /* 0x000fe200000006ff */
[----:B------:R-:W-:-:S07]  /*2a20*/  IMAD.U32 R0, RZ, RZ, UR4 ;  /* 0x00000004ff007e24 */ /* 0x000fce000f8e00ff */
.L_x_44:
[----:B-1----:R1:W2:Y:S02]  /*2a30*/  SYNCS.PHASECHK.TRANS64.TRYWAIT P0, [R0+URZ], R2 ;  /* 0x00000002000075a7 */ /* 0x0022a400080011ff */
[----:B--2---:R-:W-:Y:S05]  /*2a40*/  @!P0 NANOSLEEP.SYNCS 0x989680 ;  /* 0x009896800000895d */ /* 0x004fea0003900000 */
[----:B------:R-:W2:Y:S02]  /*2a50*/  @!P0 SYNCS.PHASECHK.TRANS64 P0, [R0+URZ], R2 ;  /* 0x00000002000085a7 */ /* 0x000ea400080010ff */
[----:B--2---:R-:W-:Y:S05]  /*2a60*/  @P0 EXIT ;  /* 0x000000000000094d */ /* 0x004fea0003800000 */
[----:B------:R-:W-:Y:S05]  /*2a70*/  BRA `(.L_x_44) ;  /* 0xfffffffc00ec7947 */ /* 0x000fea000383ffff */
.L_x_22:
[----:B------:R-:W-:-:S04]  /*2a80*/  UISETP.NE.AND UP0, UPT, UR46, URZ, UPT ;  /* 0x000000ff2e00728c */ /* 0x000fc8000bf05270 */
[----:B------:R-:W-:-:S09]  /*2a90*/  UISETP.NE.OR UP0, UPT, UR14, 0x1, UP0 ;  /* 0x000000010e00788c */ /* 0x000fd20008705670 */
[----:B------:R-:W-:Y:S05]  /*2aa0*/  BRA.U UP0, `(.L_x_45) ;  /* 0x0000000500507547 */ /* 0x000fea000b800000 */
[----:B------:R-:W-:Y:S01]  /*2ab0*/  HFMA2 R9, -RZ, RZ, 0, 0 ;  /* 0x00000000ff097431 */ /* 0x000fe200000001ff */
[----:B------:R-:W-:Y:S01]  /*2ac0*/  ISETP.GE.U32.AND P2, PT, R14, 0x2, PT ;  /* 0x000000020e00780c */ /* 0x000fe20003f46070 */
[----:B------:R-:W-:Y:S01]  /*2ad0*/  IMAD.MOV.U32 R10, RZ, RZ, 0x1 ;  /* 0x00000001ff0a7424 */ /* 0x000fe200078e00ff */
[----:B--2---:R-:W-:Y:S01]  /*2ae0*/  MOV R4, RZ ;  /* 0x000000ff00047202 */ /* 0x004fe20000000f00 */
[----:B------:R-:W-:Y:S01]  /*2af0*/  IMAD.MOV.U32 R12, RZ, RZ, RZ ;  /* 0x000000ffff0c7224 */ /* 0x000fe200078e00ff */
[----:B------:R-:W-:Y:S01]  /*2b00*/  UMOV UR6, 0x400 ;  /* 0x0000040000067882 */ /* 0x000fe20000000000 */
[----:B------:R-:W-:Y:S01]  /*2b10*/  IMAD.MOV.U32 R11, RZ, RZ, RZ ;  /* 0x000000ffff0b7224 */ /* 0x000fe200078e00ff */
[----:B------:R-:W-:Y:S01]  /*2b20*/  ULEA UR6, UR46, UR6, 0x18 ;  /* 0x000000062e067291 */ /* 0x000fe2000f8ec0ff */
[----:B------:R-:W-:-:S11]  /*2b30*/  UMOV UR5, URZ ;  /* 0x000000ff00057c82 */ /* 0x000fd60008000000 */
.L_x_49:
[----:B------:R-:W-:Y:S02]  /*2b40*/  LEA R0, R4, UR6, 0x3 ;  /* 0x0000000604007c11 */ /* 0x000fe4000f8e18ff */
[----:B------:R-:W-:-:S03]  /*2b50*/  SHF.L.U32 R2, R11, 0x1f, RZ ;  /* 0x0000001f0b027819 */ /* 0x000fc600000006ff */
[----:B------:R-:W-:Y:S01]  /*2b60*/  VIADD R3, R0, 0xb0 ;  /* 0x000000b000037836 */ /* 0x000fe20000000000 */
[----:B------:R-:W2:Y:S02]  /*2b70*/  SYNCS.PHASECHK.TRANS64.TRYWAIT P0, [R0+URZ+0xa0], R2 ;  /* 0x0000a002000075a7 */ /* 0x000ea400080011ff */
[----:B--2---:R-:W-:Y:S05]  /*2b80*/  @!P0 BRA `(.L_x_46) ;  /* 0x0000007c00308947 */ /* 0x004fea0003800000 */
.L_x_116:
[----:B------:R-:W-:Y:S01]  /*2b90*/  ULEA UR4, UR5, UR6, 0x3 ;  /* 0x0000000605047291 */ /* 0x000fe2000f8e18ff */
[----:B--2---:R-:W-:Y:S01]  /*2ba0*/  PRMT R0, RZ, 0x654, R3 ;  /* 0x00000654ff007816 */ /* 0x004fe20000000003 */
[----:B------:R-:W-:Y:S01]  /*2bb0*/  @!P2 IMAD.MOV.U32 R5, RZ, RZ, 0x10 ;  /* 0x00000010ff05a424 */ /* 0x000fe200078e00ff */
[----:B------:R-:W-:Y:S01]  /*2bc0*/  SHF.L.U32 R2, R10, 0x1f, RZ ;  /* 0x0000001f0a027819 */ /* 0x000fe200000006ff */
[----:B------:R-:W-:Y:S01]  /*2bd0*/  UIADD3 UR7, UPT, UPT, UR4, 0x40, URZ ;  /* 0x0000004004077890 */ /* 0x000fe2000fffe0ff */
[----:B------:R2:W-:Y:S04]  /*2be0*/  SYNCS.ARRIVE.TRANS64.RED.A1T0 RZ, [R0+URZ], RZ ;  /* 0x000000ff00ff79a7 */ /* 0x0005e800081004ff */
[----:B------:R-:W3:Y:S01]  /*2bf0*/  SYNCS.PHASECHK.TRANS64.TRYWAIT P0, [UR4+0x50], R2 ;  /* 0x00005002ff0075a7 */ /* 0x000ee20008001104 */
[----:B--2---:R-:W-:-:S05]  /*2c00*/  IMAD.U32 R0, RZ, RZ, UR7 ;  /* 0x00000007ff007e24 */ /* 0x004fca000f8e00ff */
[----:B------:R-:W-:Y:S01]  /*2c10*/  PRMT R0, R14, 0x654, R0 ;  /* 0x000006540e007816 */ /* 0x000fe20000000000 */
[----:B---3--:R-:W-:Y:S06]  /*2c20*/  @!P0 BRA `(.L_x_47) ;  /* 0x0000007c001c8947 */ /* 0x008fec0003800000 */
.L_x_118:
[----:B------:R-:W-:Y:S01]  /*2c30*/  ULEA UR8, UR5, UR6, 0x4 ;  /* 0x0000000605087291 */ /* 0x000fe2000f8e20ff */
[----:B------:R-:W-:Y:S01]  /*2c40*/  SEL R13, R0, R13, !P2 ;  /* 0x0000000d000d7207 */ /* 0x000fe20005000000 */
[----:B------:R-:W-:Y:S01]  /*2c50*/  UIADD3 UR9, UPT, UPT, UR4, 0x40, URZ ;  /* 0x0000004004097890 */ /* 0x000fe2000fffe0ff */
[----:B------:R-:W-:Y:S01]  /*2c60*/  LEA R0, R9, UR6, 0x3 ;  /* 0x0000000609007c11 */ /* 0x000fe2000f8e18ff */
[----:B------:R-:W-:Y:S01]  /*2c70*/  UIADD3 UR8, UPT, UPT, UR8, 0xd0, URZ ;  /* 0x000000d008087890 */ /* 0x000fe2000fffe0ff */
[----:B--2---:R-:W-:Y:S01]  /*2c80*/  SHF.L.U32 R2, R12, 0x1f, RZ ;  /* 0x0000001f0c027819 */ /* 0x004fe200000006ff */
[----:B------:R2:W-:Y:S01]  /*2c90*/  @!P2 SYNCS.ARRIVE.TRANS64.RED RZ, [R13+URZ], R5 ;  /* 0x000000050dffa9a7 */ /* 0x0005e200080004ff */
[----:B------:R-:W-:Y:S01]  /*2ca0*/  UIADD3 UR4, UPT, UPT, UR5, 0x1, URZ ;  /* 0x0000000105047890 */ /* 0x000fe2000fffe0ff */
[----:B------:R-:W-:-:S03]  /*2cb0*/  VIADD R8, R4, 0x1 ;  /* 0x0000000104087836 */ /* 0x000fc60000000000 */
[----:B------:R-:W-:Y:S02]  /*2cc0*/  UISETP.NE.AND UP0, UPT, UR4, 0x2, UPT ;  /* 0x000000020400788c */ /* 0x000fe4000bf05270 */
[----:B------:R-:W-:Y:S06]  /*2cd0*/  UGETNEXTWORKID.BROADCAST [UR8], [UR9] ;  /* 0x00000000080073ca */ /* 0x000fec0008000100 */
[----:B------:R-:W-:Y:S01]  /*2ce0*/  USEL UR7, URZ, 0x1, UP0 ;  /* 0x00000001ff077887 */ /* 0x000fe20008000000 */
[----:B------:R-:W-:Y:S01]  /*2cf0*/  ISETP.NE.AND P0, PT, R8, 0x2, PT ;  /* 0x000000020800780c */ /* 0x000fe20003f05270 */
[----:B------:R-:W-:Y:S01]  /*2d00*/  USEL UR5, UR4, URZ, UP0 ;  /* 0x000000ff04057287 */ /* 0x000fe20008000000 */
[----:B------:R-:W3:Y:S03]  /*2d10*/  SYNCS.PHASECHK.TRANS64.TRYWAIT P1, [R0+URZ+0x40], R2 ;  /* 0x00004002000075a7 */ /* 0x000ee600080211ff */
[----:B------:R-:W-:Y:S01]  /*2d20*/  LOP3.LUT R10, R10, UR7, RZ, 0x3c, !PT ;  /* 0x000000070a0a7c12 */ /* 0x000fe2000f8e3cff */
[----:B--23--:R-:W-:Y:S07]  /*2d30*/  @!P1 BRA `(.L_x_48) ;  /* 0x0000007800f09947 */ /* 0x00cfee0003800000 */
.L_x_119:
[----:B--2---:R-:W-:Y:S01]  /*2d40*/  LEA R2, R9, UR6, 0x4 ;  /* 0x0000000609027c11 */ /* 0x004fe2000f8e20ff */
[----:B------:R-:W-:-:S04]  /*2d50*/  VIADD R0, R0, 0x50 ;  /* 0x0000005000007836 */ /* 0x000fc80000000000 */
[----:B------:R2:W3:Y:S01]  /*2d60*/  LDS.128 R4, [R2+0xd0] ;  /* 0x0000d00002047984 */ /* 0x0004e20000000c00 */
[----:B------:R-:W-:Y:S01]  /*2d70*/  PRMT R0, RZ, 0x654, R0 ;  /* 0x00000654ff007816 */ /* 0x000fe20000000000 */
[----:B------:R-:W-:Y:S01]  /*2d80*/  @!PT LDS RZ, [RZ] ;  /* 0x00000000fffff984 */ /* 0x000fe20000000800 */
[----:B------:R-:W-:Y:S01]  /*2d90*/  @!PT LDS RZ, [RZ] ;  /* 0x00000000fffff984 */ /* 0x000fe20000000800 */
[----:B------:R-:W-:Y:S01]  /*2da0*/  @!PT LDS RZ, [RZ] ;  /* 0x00000000fffff984 */ /* 0x000fe20000000800 */
[----:B------:R-:W-:Y:S01]  /*2db0*/  @!PT LDS RZ, [RZ] ;  /* 0x00000000fffff984 */ /* 0x000fe20000000800 */
[----:B------:R4:W-:Y:S06]  /*2dc0*/  MEMBAR.ALL.CTA ;  /* 0x0000000000007992 */ /* 0x0009ec0000008000 */
[----:B----4-:R-:W4:Y:S01]  /*2dd0*/  FENCE.VIEW.ASYNC.S ;  /* 0x00000000000073c6 */ /* 0x010f220000000000 */
[----:B--2---:R-:W-:-:S04]  /*2de0*/  SEL R2, RZ, 0x1, P0 ;  /* 0x00000001ff027807 */ /* 0x004fc80000000000 */
[----:B------:R-:W-:Y:S01]  /*2df0*/  LOP3.LUT R11, R11, R2, RZ, 0x3c, !PT ;  /* 0x000000020b0b7212 */ /* 0x000fe200078e3cff */
[----:B----4-:R2:W-:Y:S01]  /*2e00*/  SYNCS.ARRIVE.TRANS64.RED.A1T0 RZ, [R0+URZ], RZ ;  /* 0x000000ff00ff79a7 */ /* 0x0105e200081004ff */
[----:B---3--:R-:W-:Y:S02]  /*2e10*/  LOP3.LUT P3, RZ, R6, 0x1, RZ, 0xc0, !PT ;  /* 0x0000000106ff7812 */ /* 0x008fe4000786c0ff */
[----:B------:R-:W-:Y:S01]  /*2e20*/  SEL R4, R8, RZ, P0 ;  /* 0x000000ff08047207 */ /* 0x000fe20000000000 */
[----:B--2---:R-:W-:-:S05]  /*2e30*/  VIADD R0, R9, 0x1 ;  /* 0x0000000109007836 */ /* 0x004fca0000000000 */
[----:B------:R-:W-:-:S04]  /*2e40*/  ISETP.NE.AND P1, PT, R0, 0x2, PT ;  /* 0x000000020000780c */ /* 0x000fc80003f25270 */
[----:B------:R-:W-:Y:S02]  /*2e50*/  SEL R3, RZ, 0x1, P1 ;  /* 0x00000001ff037807 */ /* 0x000fe40000800000 */
[----:B------:R-:W-:Y:S02]  /*2e60*/  SEL R9, R0, RZ, P1 ;  /* 0x000000ff00097207 */ /* 0x000fe40000800000 */
[----:B------:R-:W-:Y:S01]  /*2e70*/  LOP3.LUT R12, R12, R3, RZ, 0x3c, !PT ;  /* 0x000000030c0c7212 */ /* 0x000fe200078e3cff */
[----:B------:R-:W-:Y:S06]  /*2e80*/  @P3 BRA `(.L_x_49) ;  /* 0xfffffffc002c3947 */ /* 0x000fec000383ffff */
[----:B------:R-:W-:Y:S01]  /*2e90*/  ULEA UR4, UR5, UR6, 0x3 ;  /* 0x0000000605047291 */ /* 0x000fe2000f8e18ff */
[----:B------:R-:W-:-:S08]  /*2ea0*/  SHF.L.U32 R0, R10, 0x1f, RZ ;  /* 0x0000001f0a007819 */ /* 0x000fd000000006ff */
[----:B------:R-:W2:Y:S02]  /*2eb0*/  SYNCS.PHASECHK.TRANS64 P0, [UR4+0x50], R0 ;  /* 0x00005000ff0075a7 */ /* 0x000ea40008001004 */
[----:B--2---:R-:W-:Y:S05]  /*2ec0*/  @P0 BRA `(.L_x_50) ;  /* 0x0000000000080947 */ /* 0x004fea0003800000 */
[----:B------:R-:W2:Y:S02]  /*2ed0*/  SYNCS.PHASECHK.TRANS64.TRYWAIT P0, [UR4+0x50], R0 ;  /* 0x00005000ff0075a7 */ /* 0x000ea40008001104 */
[----:B--2---:R-:W-:Y:S05]  /*2ee0*/  @!P0 BRA `(.L_x_51) ;  /* 0x0000007800988947 */ /* 0x004fea0003800000 */
.L_x_50:
[----:B------:R-:W-:-:S04]  /*2ef0*/  UIADD3 UR7, UPT, UPT, UR5, 0x1, URZ ;  /* 0x0000000105077890 */ /* 0x000fc8000fffe0ff */
[----:B------:R-:W-:-:S04]  /*2f00*/  UISETP.NE.AND UP0, UPT, UR7, 0x2, UPT ;  /* 0x000000020700788c */ /* 0x000fc8000bf05270 */
[----:B------:R-:W-:Y:S02]  /*2f10*/  USEL UR8, URZ, 0x1, UP0 ;  /* 0x00000001ff087887 */ /* 0x000fe40008000000 */
[----:B------:R-:W-:-:S04]  /*2f20*/  USEL UR7, UR7, URZ, UP0 ;  /* 0x000000ff07077287 */ /* 0x000fc80008000000 */
[----:B------:R-:W-:Y:S01]  /*2f30*/  ULEA UR7, UR7, UR6, 0x3 ;  /* 0x0000000607077291 */ /* 0x000fe2000f8e18ff */
[----:B--2---:R-:W-:-:S04]  /*2f40*/  LOP3.LUT R2, R10, UR8, RZ, 0x3c, !PT ;  /* 0x000000080a027c12 */ /* 0x004fc8000f8e3cff */
[----:B------:R-:W-:-:S04]  /*2f50*/  SHF.L.U32 R0, R2, 0x1f, RZ ;  /* 0x0000001f02007819 */ /* 0x000fc800000006ff */
[----:B------:R-:W2:Y:S02]  /*2f60*/  SYNCS.PHASECHK.TRANS64 P0, [UR7+0x50], R0 ;  /* 0x00005000ff0075a7 */ /* 0x000ea40008001007 */
[----:B-12---:R-:W-:Y:S05]  /*2f70*/  @P0 EXIT ;  /* 0x000000000000094d */ /* 0x006fea0003800000 */
[----:B------:R-:W-:Y:S02]  /*2f80*/  SHF.L.U32 R2, R2, 0x1f, RZ ;  /* 0x0000001f02027819 */ /* 0x000fe400000006ff */
[----:B------:R-:W-:-:S07]  /*2f90*/  MOV R0, UR7 ;  /* 0x0000000700007c02 */ /* 0x000fce0008000f00 */
.L_x_52:
[----:B-1----:R1:W2:Y:S02]  /*2fa0*/  SYNCS.PHASECHK.TRANS64.TRYWAIT P0, [R0+URZ+0x50], R2 ;  /* 0x00005002000075a7 */ /* 0x0022a400080011ff */
[----:B--2---:R-:W-:Y:S05]  /*2fb0*/  @!P0 NANOSLEEP.SYNCS 0x989680 ;  /* 0x009896800000895d */ /* 0x004fea0003900000 */
[----:B------:R-:W2:Y:S02]  /*2fc0*/  @!P0 SYNCS.PHASECHK.TRANS64 P0, [R0+URZ+0x50], R2 ;  /* 0x00005002000085a7 */ /* 0x000ea400080010ff */
[----:B--2---:R-:W-:Y:S05]  /*2fd0*/  @P0 EXIT ;  /* 0x000000000000094d */ /* 0x004fea0003800000 */
[----:B------:R-:W-:Y:S05]  /*2fe0*/  BRA `(.L_x_52) ;  /* 0xfffffffc00ec7947 */ /* 0x000fea000383ffff */
.L_x_45:
[----:B------:R-:W-:Y:S05]  /*2ff0*/  BRA.U UP4, `(.L_x_53) ;  /* 0x0000001104447547 */ /* 0x000fea000b800000 */
[----:B------:R-:W-:Y:S01]  /*3000*/  UMOV UR4, 0x40 ;  /* 0x0000004000047882 */ /* 0x000fe20000000000 */
[----:B------:R-:W-:Y:S01]  /*3010*/  NOP ;  /* 0x0000000000007918 */ /* 0x000fe20000000000 */
[----:B------:R-:W-:Y:S01]  /*3020*/  ULEA UR5, UR46, UR4, 0x18 ;  /* 0x000000042e057291 */ /* 0x000fe2000f8ec0ff */
[----:B------:R-:W-:Y:S02]  /*3030*/  UMOV UR6, 0x400 ;  /* 0x0000040000067882 */ /* 0x000fe40000000000 */
[----:B------:R-:W-:-:S06]  /*3040*/  ULEA UR6, UR46, UR6, 0x18 ;  /* 0x000000062e067291 */ /* 0x000fcc000f8ec0ff */
[----:B------:R-:W3:Y:S02]  /*3050*/  LDS.U8 R0, [UR5+0x1c] ;  /* 0x00001c05ff007984 */ /* 0x000ee40008000000 */
[----:B---3--:R-:W-:-:S13]  /*3060*/  ISETP.NE.AND P0, PT, R0, RZ, PT ;  /* 0x000000ff0000720c */ /* 0x008fda0003f05270 */
[----:B------:R-:W-:Y:S05]  /*3070*/  @P0 BRA `(.L_x_54) ;  /* 0x0000000000580947 */ /* 0x000fea0003800000 */
[----:B------:R-:W-:-:S13]  /*3080*/  ELECT P0, URZ, PT ;  /* 0x0000000000ff782f */ /* 0x000fda0003800000 */
[----:B------:R-:W-:Y:S05]  /*3090*/  @!P0 BRA `(.L_x_55) ;  /* 0x0000000000608947 */ /* 0x000fea0003800000 */
[----:B------:R-:W-:Y:S01]  /*30a0*/  UMOV UR4, 0x10 ;  /* 0x0000001000047882 */ /* 0x000fe20000000000 */
[----:B------:R-:W-:Y:S01]  /*30b0*/  HFMA2 R2, -RZ, RZ, 0, 5.9604644775390625e-08 ;  /* 0x00000001ff027431 */ /* 0x000fe200000001ff */
[----:B--2---:R-:W-:-:S03]  /*30c0*/  MOV R4, 0xffff ;  /* 0x0000ffff00047802 */ /* 0x004fc60000000f00 */
[----:B------:R-:W-:Y:S04]  /*30d0*/  DEPBAR.LE SB2, 0x36 ;  /* 0x0000ad800000791a */ /* 0x000fe80000000000 */
[----:B------:R-:W2:Y:S02]  /*30e0*/  UTCATOMSWS.FIND_AND_SET.ALIGN UP0, UR4, UR4 ;  /* 0x00000004000475e3 */ /* 0x000ea40008000800 */
[----:B--2---:R-:W-:Y:S01]  /*30f0*/  MOV R0, UR4 ;  /* 0x0000000400007c02 */ /* 0x004fe20008000f00 */
[----:B------:R-:W-:Y:S06]  /*3100*/  BRA.U UP0, `(.L_x_56) ;  /* 0x0000000100187547 */ /* 0x000fec000b800000 */
.L_x_57:
[----:B------:R-:W-:Y:S05]  /*3110*/  NANOSLEEP 0x64 ;  /* 0x000000640000795d */ /* 0x000fea0003800000 */
[----:B------:R-:W-:-:S05]  /*3120*/  UMOV UR4, 0x10 ;  /* 0x0000001000047882 */ /* 0x000fca0000000000 */
[----:B------:R-:W-:Y:S04]  /*3130*/  DEPBAR.LE SB2, 0x36 ;  /* 0x0000ad800000791a */ /* 0x000fe80000000000 */
[----:B------:R-:W2:Y:S02]  /*3140*/  UTCATOMSWS.FIND_AND_SET.ALIGN UP0, UR4, UR4 ;  /* 0x00000004000475e3 */ /* 0x000ea40008000800 */
[----:B--2---:R-:W-:Y:S01]  /*3150*/  MOV R0, UR4 ;  /* 0x0000000400007c02 */ /* 0x004fe20008000f00 */
[----:B------:R-:W-:Y:S05]  /*3160*/  BRA.U !UP0, `(.L_x_57) ;  /* 0xfffffffd08e87547 */ /* 0x000fea000b83ffff */
.L_x_56:
[-C--:B------:R-:W-:Y:S02]  /*3170*/  SHF.L.U32 R4, R4, R0.reuse, RZ ;  /* 0x0000000004047219 */ /* 0x080fe400000006ff */
[----:B------:R-:W-:Y:S01]  /*3180*/  SHF.L.U32 R2, R2, R0, RZ ;  /* 0x0000000002027219 */ /* 0x000fe200000006ff */
[----:B------:R-:W-:Y:S02]  /*3190*/  IMAD.SHL.U32 R0, R0, 0x20, RZ ;  /* 0x0000002000007824 */ /* 0x000fe400078e00ff */
[----:B------:R3:W-:Y:S04]  /*31a0*/  ATOMS.OR RZ, [UR5+0x14], R4 ;  /* 0x00001404ffff798c */ /* 0x0007e8000b000005 */
[----:B------:R3:W-:Y:S04]  /*31b0*/  ATOMS.OR RZ, [UR5+0x18], R2 ;  /* 0x00001802ffff798c */ /* 0x0007e8000b000005 */
[----:B------:R3:W-:Y:S01]  /*31c0*/  STS [UR6+0xf0], R0 ;  /* 0x0000f000ff007988 */ /* 0x0007e20008000806 */
[----:B------:R-:W-:Y:S05]  /*31d0*/  BRA `(.L_x_55) ;  /* 0x0000000000107947 */ /* 0x000fea0003800000 */
.L_x_54:
[----:B------:R-:W-:Y:S02]  /*31e0*/  MOV R0, 0xffffffff ;  /* 0xffffffff00007802 */ /* 0x000fe40000000f00 */
[----:B--2---:R-:W-:-:S03]  /*31f0*/  MOV R4, 0x3220 ;  /* 0x0000322000047802 */ /* 0x004fc60000000f00 */
[----:B------:R2:W-:Y:S04]  /*3200*/  STS [UR6+0xf0], R0 ;  /* 0x0000f000ff007988 */ /* 0x0005e80008000806 */
[----:B-12---:R-:W-:Y:S05]  /*3210*/  CALL.REL.NOINC `($__internal_1_$__cuda_sm10x_tcgen05_guardrail_trap_phase_invalid_during_alloc) ;  /* 0x0000007c00207944 */ /* 0x006fea0003c00000 */
.L_x_55:
[----:B------:R-:W-:Y:S05]  /*3220*/  WARPSYNC.ALL ;  /* 0x0000000000007948 */ /* 0x000fea0003800000 */
[----:B------:R-:W4:Y:S01]  /*3230*/  S2UR UR4, SR_CgaCtaId ;  /* 0x00000000000479c3 */ /* 0x000f220000008800 */
[----:B------:R-:W-:Y:S01]  /*3240*/  UMOV UR43, 0x400 ;  /* 0x00000400002b7882 */ /* 0x000fe20000000000 */
[----:B------:R-:W-:-:S06]  /*3250*/  NOP ;  /* 0x0000000000007918 */ /* 0x000fcc0000000000 */
[----:B------:R-:W-:Y:S06]  /*3260*/  BAR.ARV 0x6, 0xa0 ;  /* 0x0182800000007b1d */ /* 0x000fec0000002000 */
[----:B------:R-:W5:Y:S01]  /*3270*/  LDCU UR6, c[0x0][0x38c] ;  /* 0x00007180ff0677ac */ /* 0x000f620008000800 */
[----:B---3--:R-:W-:Y:S01]  /*3280*/  LOP3.LUT R0, R3, 0xffff, RZ, 0xc0, !PT ;  /* 0x0000ffff03007812 */ /* 0x008fe200078ec0ff */
[----:B------:R-:W-:Y:S02]  /*3290*/  HFMA2 R12, -RZ, RZ, 0, 0 ;  /* 0x00000000ff0c7431 */ /* 0x000fe400000001ff */
[----:B------:R-:W-:Y:S01]  /*32a0*/  IMAD.MOV.U32 R7, RZ, RZ, 0x1 ;  /* 0x00000001ff077424 */ /* 0x000fe200078e00ff */
[----:B------:R-:W3:Y:S01]  /*32b0*/  LDCU UR7, c[0x0][0x38c] ;  /* 0x00007180ff0777ac */ /* 0x000ee20008000800 */
[----:B------:R-:W-:Y:S01]  /*32c0*/  R2UR UR44, R0 ;  /* 0x00000000002c72ca */ /* 0x000fe200000e0000 */
[----:B------:R-:W-:Y:S01]  /*32d0*/  IMAD.MOV.U32 R0, RZ, RZ, RZ ;  /* 0x000000ffff007224 */ /* 0x000fe200078e00ff */
[----:B------:R-:W-:Y:S01]  /*32e0*/  UMOV UR46, URZ ;  /* 0x000000ff002e7c82 */ /* 0x000fe20008000000 */
[----:B------:R-:W-:Y:S01]  /*32f0*/  UMOV UR41, URZ ;  /* 0x000000ff00297c82 */ /* 0x000fe20008000000 */
[----:B----4-:R-:W-:Y:S01]  /*3300*/  ULEA UR43, UR4, UR43, 0x18 ;  /* 0x0000002b042b7291 */ /* 0x010fe2000f8ec0ff */
[----:B------:R-:W-:Y:S01]  /*3310*/  UMOV UR62, 0x0 ;  /* 0x00000000003e7882 */ /* 0x000fe20000000000 */
[----:B------:R-:W-:-:S02]  /*3320*/  UMOV UR63, 0x43c0010 ;  /* 0x043c0010003f7882 */ /* 0x000fc40000000000 */
[----:B------:R-:W-:Y:S02]  /*3330*/  UIADD3 UR5, UPT, UPT, UR43, 0x7980, URZ ;  /* 0x000079802b057890 */ /* 0x000fe4000fffe0ff */
[----:B------:R-:W-:Y:S02]  /*3340*/  UIADD3 UR4, UPT, UPT, UR43, 0xf980, URZ ;  /* 0x0000f9802b047890 */ /* 0x000fe4000fffe0ff */
[----:B-----5:R-:W-:Y:S01]  /*3350*/  UIADD3 UR6, UPT, UPT, UR6, 0xff, URZ ;  /* 0x000000ff06067890 */ /* 0x020fe2000fffe0ff */
[----:B------:R-:W4:Y:S01]  /*3360*/  LDS R2, [UR43+0xf0] ;  /* 0x0000f02bff027984 */ /* 0x000f220008000800 */
[----:B------:R-:W-:Y:S02]  /*3370*/  USHF.R.U32.HI UR5, URZ, 0x4, UR5 ;  /* 0x00000004ff057899 */ /* 0x000fe40008011605 */
[----:B------:R-:W-:Y:S02]  /*3380*/  USHF.R.S32.HI UR64, URZ, 0x1f, UR6 ;  /* 0x0000001fff407899 */ /* 0x000fe40008011406 */
[----:B------:R-:W-:-:S02]  /*3390*/  USHF.R.U32.HI UR4, URZ, 0x4, UR4 ;  /* 0x00000004ff047899 */ /* 0x000fc40008011604 */
[----:B------:R-:W-:Y:S02]  /*33a0*/  ULEA.HI UR64, UR64, UR6, URZ, 0x8 ;  /* 0x0000000640407291 */ /* 0x000fe4000f8f40ff */
[----:B------:R-:W-:Y:S02]  /*33b0*/  ULOP3.LUT UR5, UR5, 0x3fff, URZ, 0xc0, !UPT ;  /* 0x00003fff05057892 */ /* 0x000fe4000f8ec0ff */
[----:B------:R-:W-:Y:S02]  /*33c0*/  USHF.R.S32.HI UR64, URZ, 0x8, UR64 ;  /* 0x00000008ff407899 */ /* 0x000fe40008011440 */
[----:B------:R-:W-:Y:S02]  /*33d0*/  ULOP3.LUT UR4, UR4, 0x3fff, URZ, 0xc0, !UPT ;  /* 0x00003fff04047892 */ /* 0x000fe4000f8ec0ff */
[----:B------:R-:W-:Y:S01]  /*33e0*/  UISETP.LT.AND UP0, UPT, UR64, 0x1, UPT ;  /* 0x000000014000788c */ /* 0x000fe2000bf01270 */
[----:B------:R-:W-:Y:S01]  /*33f0*/  UMOV UR60, 0x0 ;  /* 0x00000000003c7882 */ /* 0x000fe20000000000 */
[----:B------:R-:W-:-:S02]  /*3400*/  UMOV UR61, 0x43c0010 ;  /* 0x043c0010003d7882 */ /* 0x000fc40000000000 */
[----:B------:R-:W-:Y:S01]  /*3410*/  USEL UR65, UR64, 0x1, !UP0 ;  /* 0x0000000140417887 */ /* 0x000fe2000c000000 */
[----:B------:R-:W-:Y:S01]  /*3420*/  UMOV UR58, 0x0 ;  /* 0x00000000003a7882 */ /* 0x000fe20000000000 */
[----:B------:R-:W-:Y:S01]  /*3430*/  UMOV UR59, 0x43c0010 ;  /* 0x043c0010003b7882 */ /* 0x000fe20000000000 */
[----:B------:R-:W-:Y:S01]  /*3440*/  UMOV UR56, 0x0 ;  /* 0x0000000000387882 */ /* 0x000fe20000000000 */
[----:B------:R-:W-:Y:S01]  /*3450*/  UMOV UR57, 0x43c0010 ;  /* 0x043c001000397882 */ /* 0x000fe20000000000 */
[----:B------:R-:W-:Y:S01]  /*3460*/  UMOV UR54, 0x0 ;  /* 0x0000000000367882 */ /* 0x000fe20000000000 */
[----:B------:R-:W-:Y:S01]  /*3470*/  UMOV UR55, 0x43c0010 ;  /* 0x043c001000377882 */ /* 0x000fe20000000000 */
[----:B------:R-:W-:Y:S01]  /*3480*/  UMOV UR52, 0x0 ;  /* 0x0000000000347882 */ /* 0x000fe20000000000 */
[----:B------:R-:W-:Y:S01]  /*3490*/  UMOV UR53, 0x43c0010 ;  /* 0x043c001000357882 */ /* 0x000fe20000000000 */
[----:B------:R-:W-:Y:S02]  /*34a0*/  ULOP3.LUT UR45, UR5, 0x10000, URZ, 0xfc, !UPT ;  /* 0x00010000052d7892 */ /* 0x000fe4000f8efcff */
[----:B------:R-:W-:-:S02]  /*34b0*/  ULOP3.LUT UR4, UR4, 0x10000, URZ, 0xfc, !UPT ;  /* 0x0001000004047892 */ /* 0x000fc4000f8efcff */
[----:B------:R-:W-:Y:S02]  /*34c0*/  UIADD3 UR65, UPT, UPT, -UR65, URZ, URZ ;  /* 0x000000ff41417290 */ /* 0x000fe4000fffe1ff */
[----:B---3--:R-:W-:Y:S01]  /*34d0*/  UISETP.GE.AND UP4, UPT, UR7, 0x1, UPT ;  /* 0x000000010700788c */ /* 0x008fe2000bf86270 */
[----:B------:R-:W-:Y:S01]  /*34e0*/  UMOV UR50, 0x0 ;  /* 0x0000000000327882 */ /* 0x000fe20000000000 */
[----:B------:R-:W-:Y:S01]  /*34f0*/  UMOV UR51, 0x43c0010 ;  /* 0x043c001000337882 */ /* 0x000fe20000000000 */
[----:B------:R-:W-:Y:S01]  /*3500*/  UMOV UR48, 0x0 ;  /* 0x0000000000307882 */ /* 0x000fe20000000000 */
[----:B----4-:R-:W-:Y:S01]  /*3510*/  R2UR UR66, R2 ;  /* 0x00000000024272ca */ /* 0x010fe200000e0000 */
[----:B------:R-:W-:Y:S01]  /*3520*/  IMAD.MOV.U32 R2, RZ, RZ, RZ ;  /* 0x000000ffff027224 */ /* 0x000fe200078e00ff */
[----:B------:R-:W-:-:S13]  /*3530*/  UMOV UR49, 0x43c0010 ;  /* 0x043c001000317882 */ /* 0x000fda0000000000 */
.L_x_64:
[----:B------:R-:W-:Y:S02]  /*3540*/  LEA R3, R2, UR43, 0x3 ;  /* 0x0000002b02037c11 */ /* 0x000fe4000f8e18ff */
[----:B--2---:R-:W-:Y:S02]  /*3550*/  SHF.L.U32 R4, R12, 0x1f, RZ ;  /* 0x0000001f0c047819 */ /* 0x004fe400000006ff */
[----:B------:R-:W-:Y:S01]  /*3560*/  PLOP3.LUT P0, PT, PT, PT, UP4, 0x80, 0x8 ;  /* 0x000000000008781c */ /* 0x000fe20003f0f048 */
[----:B------:R-:W-:Y:S01]  /*3570*/  VIADD R5, R3, 0x50 ;  /* 0x0000005003057836 */ /* 0x000fe20000000000 */
[----:B------:R-:W2:Y:S02]  /*3580*/  SYNCS.PHASECHK.TRANS64.TRYWAIT P1, [R3+URZ+0x40], R4 ;  /* 0x00004004030075a7 */ /* 0x000ea400080211ff */
[----:B--23--:R-:W-:Y:S09]  /*3590*/  @!P1 BRA `(.L_x_58) ;  /* 0x0000007400049947 */ /* 0x00cff20003800000 */
.L_x_121:
[----:B------:R-:W-:Y:S01]  /*35a0*/  LEA R6, R2, UR43, 0x4 ;  /* 0x0000002b02067c11 */ /* 0x000fe2000f8e20ff */
[----:B------:R-:W-:Y:S01]  /*35b0*/  @UP4 ULEA UR5, UR41, UR43, 0x3 ;  /* 0x0000002b29054291 */ /* 0x000fe2000f8e18ff */
[----:B------:R-:W-:Y:S01]  /*35c0*/  PLOP3.LUT P1, PT, PT, PT, PT, 0x80, 0x8 ;  /* 0x000000000008781c */ /* 0x000fe20003f2f070 */
[----:B------:R-:W-:Y:S01]  /*35d0*/  ULEA UR47, UR46, UR43, 0x3 ;  /* 0x0000002b2e2f7291 */ /* 0x000fe2000f8e18ff */
[----:B------:R-:W-:Y:S01]  /*35e0*/  PRMT R5, RZ, 0x654, R5 ;  /* 0x00000654ff057816 */ /* 0x000fe20000000005 */
[----:B------:R3:W4:Y:S01]  /*35f0*/  LDS.128 R8, [R6+0xd0] ;  /* 0x0000d00006087984 */ /* 0x0007220000000c00 */
[----:B--2---:R-:W-:Y:S02]  /*3600*/  @P0 SHF.L.U32 R4, R0, 0x1f, RZ ;  /* 0x0000001f00040819 */ /* 0x004fe400000006ff */
[----:B------:R-:W-:Y:S01]  /*3610*/  SHF.L.U32 R3, R7, 0x1f, RZ ;  /* 0x0000001f07037819 */ /* 0x000fe200000006ff */
[----:B------:R-:W-:Y:S01]  /*3620*/  @!PT LDS RZ, [RZ] ;  /* 0x00000000fffff984 */ /* 0x000fe20000000800 */
[----:B------:R-:W-:Y:S01]  /*3630*/  @!PT LDS RZ, [RZ] ;  /* 0x00000000fffff984 */ /* 0x000fe20000000800 */
[----:B------:R-:W-:Y:S01]  /*3640*/  @!PT LDS RZ, [RZ] ;  /* 0x00000000fffff984 */ /* 0x000fe20000000800 */
[----:B------:R-:W-:Y:S01]  /*3650*/  @!PT LDS RZ, [RZ] ;  /* 0x00000000fffff984 */ /* 0x000fe20000000800 */
[----:B------:R2:W-:Y:S06]  /*3660*/  MEMBAR.ALL.CTA ;  /* 0x0000000000007992 */ /* 0x0005ec0000008000 */
[----:B--2---:R-:W2:Y:S02]  /*3670*/  FENCE.VIEW.ASYNC.S ;  /* 0x00000000000073c6 */ /* 0x004ea40000000000 */
[----:B--2---:R3:W-:Y:S01]  /*3680*/  SYNCS.ARRIVE.TRANS64.RED.A1T0 RZ, [R5+URZ], RZ ;  /* 0x000000ff05ff79a7 */ /* 0x0047e200081004ff */
[----:B------:R3:W2:Y:S01]  /*3690*/  @P0 SYNCS.PHASECHK.TRANS64.TRYWAIT P1, [UR5], R4 ;  /* 0x00000004ff0005a7 */ /* 0x0006a20008021105 */
[----:B------:R-:W-:-:S04]  /*36a0*/  ULEA.HI UR5, UR46, UR46, URZ, 0x1 ;  /* 0x0000002e2e057291 */ /* 0x000fc8000f8f08ff */
[----:B------:R-:W-:Y:S02]  /*36b0*/  ULOP3.LUT UR6, UR5, 0xffe, URZ, 0xc0, !UPT ;  /* 0x00000ffe05067892 */ /* 0x000fe4000f8ec0ff */
[----:B------:R-:W-:Y:S02]  /*36c0*/  USHF.R.U32.HI UR38, URZ, 0x1, UR5 ;  /* 0x00000001ff267899 */ /* 0x000fe40008011605 */
[----:B------:R-:W-:Y:S02]  /*36d0*/  UIADD3 UR5, UPT, UPT, -UR6, UR46, URZ ;  /* 0x0000002e06057290 */ /* 0x000fe4000fffe1ff */
[----:B------:R-:W-:-:S04]  /*36e0*/  UIMAD UR38, UR38, 0xf0, UR66 ;  /* 0x000000f0262678a4 */ /* 0x000fc8000f8e0242 */
[----:B------:R-:W-:Y:S01]  /*36f0*/  ULEA UR38, UR5, UR38, 0x14 ;  /* 0x0000002605267291 */ /* 0x000fe2000f8ea0ff */
[----:B------:R-:W5:Y:S02]  /*3700*/  SYNCS.PHASECHK.TRANS64.TRYWAIT P0, [UR47+0x80], R3 ;  /* 0x00008003ff0075a7 */ /* 0x000f64000800112f */
[----:B--2345:R-:W-:Y:S09]  /*3710*/  @!P0 BRA `(.L_x_59) ;  /* 0x0000007000b88947 */ /* 0x03cff20003800000 */
.L_x_123:
[----:B--2---:R-:W-:Y:S01]  /*3720*/  IADD3 R4, PT, PT, R2, 0x1, RZ ;  /* 0x0000000102047810 */ /* 0x004fe20007ffe0ff */
[----:B------:R-:W-:Y:S06]  /*3730*/  BRA.U !UP4, `(.L_x_60) ;  /* 0x000000050c107547 */ /* 0x000fec000b800000 */
[----:B------:R-:W-:Y:S01]  /*3740*/  UPLOP3.LUT UP2, UPT, UPT, UPT, UPT, 0x40, 0x4 ;  /* 0x000000000004789c */ /* 0x000fe20003f4e870 */
[----:B------:R-:W-:Y:S01]  /*3750*/  UMOV UR40, UR65 ;  /* 0x0000004100287c82 */ /* 0x000fe20008000000 */
[----:B------:R-:W-:Y:S01]  /*3760*/  UMOV UR39, UR64 ;  /* 0x0000004000277c82 */ /* 0x000fe20008000000 */
[----:B------:R-:W-:-:S08]  /*3770*/  UMOV UR5, UR41 ;  /* 0x0000002900057c82 */ /* 0x000fd00008000000 */
.L_x_63:
[----:B------:R-:W-:Y:S02]  /*3780*/  UIADD3 UR40, UPT, UPT, UR40, 0x1, URZ ;  /* 0x0000000128287890 */ /* 0x000fe4000fffe0ff */
[----:B--2---:R-:W-:Y:S02]  /*3790*/  ULEA UR7, UR5, UR43, 0x3 ;  /* 0x0000002b05077291 */ /* 0x004fe4000f8e18ff */
[----:B------:R-:W-:Y:S01]  /*37a0*/  UISETP.NE.AND UP3, UPT, UR40, URZ, UPT ;  /* 0x000000ff2800728c */ /* 0x000fe2000bf65270 */
[----:B---3--:R-:W-:Y:S10]  /*37b0*/  @P1 BRA `(.L_x_61) ;  /* 0x00000000000c1947 */ /* 0x008ff40003800000 */
[----:B------:R-:W-:Y:S04]  /*37c0*/  SHF.L.U32 R2, R0, 0x1f, RZ ;  /* 0x0000001f00027819 */ /* 0x000fe800000006ff */
[----:B------:R-:W2:Y:S02]  /*37d0*/  SYNCS.PHASECHK.TRANS64.TRYWAIT P0, [UR7], R2 ;  /* 0x00000002ff0075a7 */ /* 0x000ea40008001107 */
[----:B--2---:R-:W-:Y:S05]  /*37e0*/  @!P0 BRA `(.L_x_62) ;  /* 0x00000070009c8947 */ /* 0x004fea0003800000 */
.L_x_61:
[----:B------:R-:W-:Y:S01]  /*37f0*/  UISETP.NE.AND UP0, UPT, UR39, 0x1, UPT ;  /* 0x000000012700788c */ /* 0x000fe2000bf05270 */
[----:B------:R-:W-:Y:S01]  /*3800*/  PLOP3.LUT P1, PT, PT, PT, PT, 0x80, 0x8 ;  /* 0x000000000008781c */ /* 0x000fe20003f2f070 */
[----:B------:R-:W-:Y:S02]  /*3810*/  UIADD3 UR6, UPT, UPT, UR5, 0x1, URZ ;  /* 0x0000000105067890 */ /* 0x000fe4000fffe0ff */
[----:B------:R-:W-:Y:S02]  /*3820*/  UIADD3 UR42, UPT, UPT, UR7, 0x10, URZ ;  /* 0x00000010072a7890 */ /* 0x000fe4000fffe0ff */
[----:B------:R-:W-:Y:S01]  /*3830*/  UISETP.NE.AND UP1, UPT, UR6, 0x2, UPT ;  /* 0x000000020600788c */ /* 0x000fe2000bf25270 */
[----:B------:R-:W-:Y:S01]  /*3840*/  PLOP3.LUT P0, PT, PT, PT, UP0, 0x80, 0x8 ;  /* 0x000000000008781c */ /* 0x000fe20003f0f008 */
[----:B------:R-:W-:Y:S02]  /*3850*/  UIADD3 UR39, UPT, UPT, UR39, -0x1, URZ ;  /* 0xffffffff27277890 */ /* 0x000fe4000fffe0ff */
[----:B------:R-:W-:Y:S02]  /*3860*/  USEL UR8, URZ, 0x1, UP1 ;  /* 0x00000001ff087887 */ /* 0x000fe40008800000 */
[----:B------:R-:W-:Y:S01]  /*3870*/  USEL UR41, UR6, URZ, UP1 ;  /* 0x000000ff06297287 */ /* 0x000fe20008800000 */
[----:B------:R-:W-:Y:S01]  /*3880*/  UMOV UR7, 0x40004040 ;  /* 0x4000404000077882 */ /* 0x000fe20000000000 */
[----:B------:R-:W-:Y:S02]  /*3890*/  UMOV UR9, 0x40004040 ;  /* 0x4000404000097882 */ /* 0x000fe40000000000 */
[----:B------:R-:W-:Y:S01]  /*38a0*/  @UP0 ULEA UR6, UR41, UR43, 0x3 ;  /* 0x0000002b29060291 */ /* 0x000fe2000f8e18ff */
[----:B------:R-:W-:Y:S01]  /*38b0*/  LOP3.LUT R0, R0, UR8, RZ, 0x3c, !PT ;  /* 0x0000000800007c12 */ /* 0x000fe2000f8e3cff */
[----:B------:R-:W-:Y:S01]  /*38c0*/  ULEA UR8, UR5, UR45, 0xa ;  /* 0x0000002d05087291 */ /* 0x000fe2000f8e50ff */
[----:B------:R-:W-:Y:S02]  /*38d0*/  UMOV UR37, 0x40004040 ;  /* 0x4000404000257882 */ /* 0x000fe40000000000 */
[----:B--2---:R-:W-:Y:S01]  /*38e0*/  @P0 SHF.L.U32 R2, R0, 0x1f, RZ ;  /* 0x0000001f00020819 */ /* 0x004fe200000006ff */
[----:B------:R-:W-:Y:S02]  /*38f0*/  UIADD3 UR34, UPT, UPT, UR8, 0x2, URZ ;  /* 0x0000000208227890 */ /* 0x000fe4000fffe0ff */
[----:B------:R-:W-:Y:S01]  /*3900*/  UIADD3 UR30, UPT, UPT, UR8, 0x4, URZ ;  /* 0x00000004081e7890 */ /* 0x000fe2000fffe0ff */
[----:B------:R2:W3:Y:S01]  /*3910*/  @P0 SYNCS.PHASECHK.TRANS64.TRYWAIT P1, [UR6], R2 ;  /* 0x00000002ff0005a7 */ /* 0x0004e20008021106 */
[----:B------:R-:W-:Y:S02]  /*3920*/  UIMAD UR6, UR5, 0xf00, UR4 ;  /* 0x00000f00050678a4 */ /* 0x000fe4000f8e0204 */
[----:B------:R-:W-:Y:S02]  /*3930*/  UIADD3 UR26, UPT, UPT, UR8, 0x6, URZ ;  /* 0x00000006081a7890 */ /* 0x000fe4000fffe0ff */
[----:B-1----:R-:W-:Y:S02]  /*3940*/  UIADD3 UR36, UPT, UPT, UR6, 0x2, URZ ;  /* 0x0000000206247890 */ /* 0x002fe4000fffe0ff */
[----:B------:R-:W-:Y:S02]  /*3950*/  UIADD3 UR32, UPT, UPT, UR6, 0x4, URZ ;  /* 0x0000000406207890 */ /* 0x000fe4000fffe0ff */
[----:B------:R-:W-:Y:S01]  /*3960*/  UIADD3 UR28, UPT, UPT, UR6, 0x6, URZ ;  /* 0x00000006061c7890 */ /* 0x000fe2000fffe0ff */
[----:B------:R2:W-:Y:S01]  /*3970*/  UTCQMMA gdesc[UR8], gdesc[UR6], tmem[UR38], tmem[UR62], idesc[UR63], UP2 ;  /* 0x00ff3e06080075ea */ /* 0x0005e20009000326 */
[----:B------:R-:W-:Y:S02]  /*3980*/  UIADD3 UR24, UPT, UPT, UR6, 0x780, URZ ;  /* 0x0000078006187890 */ /* 0x000fe4000fffe0ff */
[----:B------:R-:W-:Y:S02]  /*3990*/  UIADD3 UR22, UPT, UPT, UR8, 0x200, URZ ;  /* 0x0000020008167890 */ /* 0x000fe4000fffe0ff */
[----:B------:R-:W-:Y:S02]  /*39a0*/  UIADD3 UR20, UPT, UPT, UR6, 0x782, URZ ;  /* 0x0000078206147890 */ /* 0x000fe4000fffe0ff */
[----:B------:R-:W-:Y:S02]  /*39b0*/  UIADD3 UR18, UPT, UPT, UR8, 0x202, URZ ;  /* 0x0000020208127890 */ /* 0x000fe4000fffe0ff */
[----:B------:R-:W-:Y:S02]  /*39c0*/  UIADD3 UR16, UPT, UPT, UR6, 0x784, URZ ;  /* 0x0000078406107890 */ /* 0x000fe4000fffe0ff */
[----:B------:R-:W-:Y:S02]  /*39d0*/  UIADD3 UR14, UPT, UPT, UR8, 0x204, URZ ;  /* 0x00000204080e7890 */ /* 0x000fe4000fffe0ff */
[----:B------:R-:W-:Y:S02]  /*39e0*/  UIADD3 UR12, UPT, UPT, UR6, 0x786, URZ ;  /* 0x00000786060c7890 */ /* 0x000fe4000fffe0ff */
[----:B------:R-:W-:Y:S02]  /*39f0*/  UIADD3 UR10, UPT, UPT, UR8, 0x206, URZ ;  /* 0x00000206080a7890 */ /* 0x000fe4000fffe0ff */
[----:B------:R-:W-:Y:S01]  /*3a00*/  UPLOP3.LUT UP2, UPT, UPT, UPT, UPT, 0x80, 0x8 ;  /* 0x000000000008789c */ /* 0x000fe20003f4f070 */
[----:B------:R-:W-:Y:S01]  /*3a10*/  UMOV UR35, 0x40004040 ;  /* 0x4000404000237882 */ /* 0x000fe20000000000 */
[----:B------:R-:W-:Y:S01]  /*3a20*/  UMOV UR33, 0x40004040 ;  /* 0x4000404000217882 */ /* 0x000fe20000000000 */
[----:B------:R2:W-:Y:S01]  /*3a30*/  UTCQMMA gdesc[UR34], gdesc[UR36], tmem[UR38], tmem[UR60], idesc[UR61], UPT ;  /* 0x00ff3c24220075ea */ /* 0x0005e2000b800326 */
        /* <DEDUP_REMOVED lines=14> */
[----:B------:R-:W-:Y:S01]  /*3b20*/  UMOV UR11, 0x40004040 ;  /* 0x40004040000b7882 */ /* 0x000fe20000000000 */
[----:B------:R2:W-:Y:S01]  /*3b30*/  UTCQMMA gdesc[UR14], gdesc[UR16], tmem[UR38], tmem[UR50], idesc[UR51], UPT ;  /* 0x00ff32100e0075ea */ /* 0x0005e2000b800326 */
[----:B------:R2:W-:Y:S01]  /*3b40*/  UTCQMMA gdesc[UR10], gdesc[UR12], tmem[UR38], tmem[UR48], idesc[UR49], UPT ;  /* 0x00ff300c0a0075ea */ /* 0x0005e2000b800326 */
[----:B------:R2:W-:Y:S01]  /*3b50*/  UTCBAR.MULTICAST [UR42], URZ, UR44 ;  /* 0x000000ff2a0073e9 */ /* 0x0005e2000800082c */
[----:B------:R-:W-:Y:S01]  /*3b60*/  UMOV UR5, UR41 ;  /* 0x0000002900057c82 */ /* 0x000fe20008000000 */
[----:B------:R-:W-:Y:S05]  /*3b70*/  BRA.U UP3, `(.L_x_63) ;  /* 0xfffffffd03007547 */ /* 0x000fea000b83ffff */
.L_x_60:
[----:B------:R-:W-:Y:S01]  /*3b80*/  UIADD3 UR5, UPT, UPT, UR46, 0x1, URZ ;  /* 0x000000012e057890 */ /* 0x000fe2000fffe0ff */
[----:B------:R-:W-:Y:S01]  /*3b90*/  LOP3.LUT P0, RZ, R10, 0x1, RZ, 0xc0, !PT ;  /* 0x000000010aff7812 */ /* 0x000fe2000780c0ff */
[----:B--2---:R-:W-:Y:S01]  /*3ba0*/  UIADD3 UR6, UPT, UPT, UR47, 0x60, URZ ;  /* 0x000000602f067890 */ /* 0x004fe2000fffe0ff */
[----:B---3--:R-:W-:Y:S01]  /*3bb0*/  ISETP.NE.AND P1, PT, R4, 0x2, PT ;  /* 0x000000020400780c */ /* 0x008fe20003f25270 */
[----:B------:R-:W-:-:S03]  /*3bc0*/  UISETP.NE.AND UP0, UPT, UR5, 0x4, UPT ;  /* 0x000000040500788c */ /* 0x000fc6000bf05270 */
[----:B------:R-:W-:Y:S01]  /*3bd0*/  SEL R2, RZ, 0x1, P1 ;  /* 0x00000001ff027807 */ /* 0x000fe20000800000 */
[----:B------:R-:W-:Y:S02]  /*3be0*/  USEL UR7, URZ, 0x1, UP0 ;  /* 0x00000001ff077887 */ /* 0x000fe40008000000 */
[----:B------:R-:W-:Y:S01]  /*3bf0*/  USEL UR46, UR5, URZ, UP0 ;  /* 0x000000ff052e7287 */ /* 0x000fe20008000000 */
[----:B------:R3:W-:Y:S01]  /*3c00*/  UTCBAR [UR6], URZ ;  /* 0x000000ff060073e9 */ /* 0x0007e200080000ff */
[----:B------:R-:W-:Y:S02]  /*3c10*/  LOP3.LUT R12, R12, R2, RZ, 0x3c, !PT ;  /* 0x000000020c0c7212 */ /* 0x000fe400078e3cff */
[----:B------:R-:W-:Y:S02]  /*3c20*/  LOP3.LUT R7, R7, UR7, RZ, 0x3c, !PT ;  /* 0x0000000707077c12 */ /* 0x000fe4000f8e3cff */
[----:B------:R-:W-:Y:S01]  /*3c30*/  SEL R2, R4, RZ, P1 ;  /* 0x000000ff04027207 */ /* 0x000fe20000800000 */
[----:B------:R-:W-:Y:S06]  /*3c40*/  @P0 BRA `(.L_x_64) ;  /* 0xfffffff8003c0947 */ /* 0x000fec000383ffff */
[----:B------:R-:W2:Y:S01]  /*3c50*/  S2UR UR8, SR_CgaCtaId ;  /* 0x00000000000879c3 */ /* 0x000ea20000008800 */
[----:B------:R-:W-:Y:S01]  /*3c60*/  ELECT P0, URZ, PT ;  /* 0x0000000000ff782f */ /* 0x000fe20003800000 */
[----:B------:R-:W-:Y:S01]  /*3c70*/  IMAD.MOV.U32 R2, RZ, RZ, 0x1 ;  /* 0x00000001ff027424 */ /* 0x000fe200078e00ff */
[----:B------:R-:W-:Y:S01]  /*3c80*/  UIADD3 UR43, UPT, UPT, UR43, 0x80, URZ ;  /* 0x000000802b2b7890 */ /* 0x000fe2000fffe0ff */
[----:B------:R-:W-:Y:S01]  /*3c90*/  SHF.L.U32 R0, R7, 0x1f, RZ ;  /* 0x0000001f07007819 */ /* 0x000fe200000006ff */
[----:B------:R-:W-:-:S03]  /*3ca0*/  UMOV UR4, 0x40 ;  /* 0x0000004000047882 */ /* 0x000fc60000000000 */
[----:B------:R-:W-:Y:S01]  /*3cb0*/  UVIRTCOUNT.DEALLOC.SMPOOL 0x80 ;  /* 0x000000800000784c */ /* 0x000fe20000000000 */
[----:B--2---:R-:W-:Y:S02]  /*3cc0*/  ULEA UR8, UR8, UR4, 0x18 ;  /* 0x0000000408087291 */ /* 0x004fe4000f8ec0ff */
[----:B------:R-:W-:-:S07]  /*3cd0*/  ULEA UR4, UR46, UR43, 0x3 ;  /* 0x0000002b2e047291 */ /* 0x000fce000f8e18ff */
[----:B------:R2:W-:Y:S02]  /*3ce0*/  @P0 STS.U8 [UR8+0x1c], R2 ;  /* 0x00001c02ff000988 */ /* 0x0005e40008000008 */
[----:B------:R-:W4:Y:S02]  /*3cf0*/  SYNCS.PHASECHK.TRANS64.TRYWAIT P0, [UR4], R0 ;  /* 0x00000000ff0075a7 */ /* 0x000f240008001104 */
[----:B--2-4-:R-:W-:Y:S05]  /*3d00*/  @!P0 BRA `(.L_x_65) ;  /* 0x0000006c006c8947 */ /* 0x014fea0003800000 */
.L_x_126:
[----:B------:R-:W-:-:S04]  /*3d10*/  UIADD3 UR4, UPT, UPT, UR46, 0x1, URZ ;  /* 0x000000012e047890 */ /* 0x000fc8000fffe0ff */
[----:B------:R-:W-:-:S04]  /*3d20*/  UISETP.NE.AND UP0, UPT, UR4, 0x4, UPT ;  /* 0x000000040400788c */ /* 0x000fc8000bf05270 */
[----:B---3--:R-:W-:Y:S02]  /*3d30*/  USEL UR6, URZ, 0x1, UP0 ;  /* 0x00000001ff067887 */ /* 0x008fe40008000000 */
[----:B------:R-:W-:-:S04]  /*3d40*/  USEL UR4, UR4, URZ, UP0 ;  /* 0x000000ff04047287 */ /* 0x000fc80008000000 */
[----:B------:R-:W-:Y:S01]  /*3d50*/  ULEA UR5, UR4, UR43, 0x3 ;  /* 0x0000002b04057291 */ /* 0x000fe2000f8e18ff */
[----:B--2---:R-:W-:-:S04]  /*3d60*/  LOP3.LUT R0, R7, UR6, RZ, 0x3c, !PT ;  /* 0x0000000607007c12 */ /* 0x004fc8000f8e3cff */
[----:B------:R-:W-:-:S04]  /*3d70*/  SHF.L.U32 R2, R0, 0x1f, RZ ;  /* 0x0000001f00027819 */ /* 0x000fc800000006ff */
[----:B------:R-:W2:Y:S02]  /*3d80*/  SYNCS.PHASECHK.TRANS64.TRYWAIT P0, [UR5], R2 ;  /* 0x00000002ff0075a7 */ /* 0x000ea40008001105 */
[----:B--2---:R-:W-:Y:S05]  /*3d90*/  @!P0 BRA `(.L_x_66) ;  /* 0x0000006c00608947 */ /* 0x004fea0003800000 */
.L_x_128:
[----:B------:R-:W-:-:S04]  /*3da0*/  UIADD3 UR4, UPT, UPT, UR4, 0x1, URZ ;  /* 0x0000000104047890 */ /* 0x000fc8000fffe0ff */
[----:B------:R-:W-:-:S04]  /*3db0*/  UISETP.NE.AND UP0, UPT, UR4, 0x4, UPT ;  /* 0x000000040400788c */ /* 0x000fc8000bf05270 */
[----:B------:R-:W-:Y:S02]  /*3dc0*/  USEL UR6, URZ, 0x1, UP0 ;  /* 0x00000001ff067887 */ /* 0x000fe40008000000 */
[----:B------:R-:W-:-:S04]  /*3dd0*/  USEL UR4, UR4, URZ, UP0 ;  /* 0x000000ff04047287 */ /* 0x000fc80008000000 */
[----:B------:R-:W-:Y:S01]  /*3de0*/  ULEA UR5, UR4, UR43, 0x3 ;  /* 0x0000002b04057291 */ /* 0x000fe2000f8e18ff */
[----:B------:R-:W-:-:S04]  /*3df0*/  LOP3.LUT R0, R0, UR6, RZ, 0x3c, !PT ;  /* 0x0000000600007c12 */ /* 0x000fc8000f8e3cff */
[----:B--2---:R-:W-:-:S04]  /*3e00*/  SHF.L.U32 R2, R0, 0x1f, RZ ;  /* 0x0000001f00027819 */ /* 0x004fc800000006ff */
[----:B------:R-:W2:Y:S02]  /*3e10*/  SYNCS.PHASECHK.TRANS64.TRYWAIT P0, [UR5], R2 ;  /* 0x00000002ff0075a7 */ /* 0x000ea40008001105 */
[----:B--2---:R-:W-:Y:S05]  /*3e20*/  @!P0 BRA `(.L_x_67) ;  /* 0x0000006c00548947 */ /* 0x004fea0003800000 */
.L_x_130:
[----:B------:R-:W-:-:S04]  /*3e30*/  UIADD3 UR4, UPT, UPT, UR4, 0x1, URZ ;  /* 0x0000000104047890 */ /* 0x000fc8000fffe0ff */
[----:B------:R-:W-:-:S04]  /*3e40*/  UISETP.NE.AND UP0, UPT, UR4, 0x4, UPT ;  /* 0x000000040400788c */ /* 0x000fc8000bf05270 */
[----:B------:R-:W-:Y:S02]  /*3e50*/  USEL UR5, URZ, 0x1, UP0 ;  /* 0x00000001ff057887 */ /* 0x000fe40008000000 */
[----:B------:R-:W-:-:S04]  /*3e60*/  USEL UR4, UR4, URZ, UP0 ;  /* 0x000000ff04047287 */ /* 0x000fc80008000000 */
[----:B------:R-:W-:Y:S01]  /*3e70*/  ULEA UR4, UR4, UR43, 0x3 ;  /* 0x0000002b04047291 */ /* 0x000fe2000f8e18ff */
[----:B------:R-:W-:-:S04]  /*3e80*/  LOP3.LUT R0, R0, UR5, RZ, 0x3c, !PT ;  /* 0x0000000500007c12 */ /* 0x000fc8000f8e3cff */
[----:B------:R-:W-:-:S04]  /*3e90*/  SHF.L.U32 R0, R0, 0x1f, RZ ;  /* 0x0000001f00007819 */ /* 0x000fc800000006ff */
[----:B------:R-:W3:Y:S02]  /*3ea0*/  SYNCS.PHASECHK.TRANS64.TRYWAIT P0, [UR4], R0 ;  /* 0x00000000ff0075a7 */ /* 0x000ee40008001104 */
[----:B---3--:R-:W-:Y:S05]  /*3eb0*/  @!P0 BRA `(.L_x_68) ;  /* 0x0000006c00488947 */ /* 0x008fea0003800000 */
.L_x_132:
[----:B------:R-:W-:Y:S01]  /*3ec0*/  NOP ;  /* 0x0000000000007918 */ /* 0x000fe20000000000 */
[----:B--2---:R-:W2:Y:S01]  /*3ed0*/  LDS R0, [UR8+0x14] ;  /* 0x00001408ff007984 */ /* 0x004ea20008000800 */
[----:B------:R-:W-:Y:S01]  /*3ee0*/  ULOP3.LUT UR4, UR66, 0xffff, URZ, 0xc0, !UPT ;  /* 0x0000ffff42047892 */ /* 0x000fe2000f8ec0ff */
[----:B------:R-:W-:Y:S01]  /*3ef0*/  UMOV UR5, 0xffff ;  /* 0x0000ffff00057882 */ /* 0x000fe20000000000 */
[----:B------:R-:W-:Y:S02]  /*3f00*/  UMOV UR6, 0x1 ;  /* 0x0000000100067882 */ /* 0x000fe40000000000 */
[----:B------:R-:W-:-:S04]  /*3f10*/  USHF.R.U32.HI UR4, URZ, 0x5, UR4 ;  /* 0x00000005ff047899 */ /* 0x000fc80008011604 */
[----:B------:R-:W-:Y:S02]  /*3f20*/  USHF.L.U32 UR5, UR5, UR4, URZ ;  /* 0x0000000405057299 */ /* 0x000fe400080006ff */
[----:B------:R-:W-:-:S04]  /*3f30*/  USHF.L.U32 UR4, UR6, UR4, URZ ;  /* 0x0000000406047299 */ /* 0x000fc800080006ff */
[----:B--2---:R-:W-:-:S04]  /*3f40*/  LOP3.LUT R0, R0, UR5, RZ, 0xc0, !PT ;  /* 0x0000000500007c12 */ /* 0x004fc8000f8ec0ff */
[----:B------:R-:W-:-:S13]  /*3f50*/  ISETP.NE.AND P0, PT, R0, UR5, PT ;  /* 0x0000000500007c0c */ /* 0x000fda000bf05270 */
[----:B------:R-:W-:Y:S05]  /*3f60*/  @P0 BRA `(.L_x_69) ;  /* 0x0000000000580947 */ /* 0x000fea0003800000 */
[----:B------:R-:W2:Y:S02]  /*3f70*/  LDS R0, [UR8+0x18] ;  /* 0x00001808ff007984 */ /* 0x000ea40008000800 */
[----:B--2---:R-:W-:-:S04]  /*3f80*/  LOP3.LUT R0, R0, UR4, RZ, 0xc0, !PT ;  /* 0x0000000400007c12 */ /* 0x004fc8000f8ec0ff */
[----:B------:R-:W-:-:S13]  /*3f90*/  ISETP.NE.AND P0, PT, R0, UR4, PT ;  /* 0x0000000400007c0c */ /* 0x000fda000bf05270 */
[----:B------:R-:W-:Y:S05]  /*3fa0*/  @P0 BRA `(.L_x_70) ;  /* 0x00000000003c0947 */ /* 0x000fea0003800000 */
[----:B------:R-:W2:Y:S01]  /*3fb0*/  S2R R2, SR_LANEID ;  /* 0x0000000000027919 */ /* 0x000ea20000000000 */
[----:B------:R-:W-:-:S06]  /*3fc0*/  ULOP3.LUT UR5, URZ, UR5, URZ, 0x33, !UPT ;  /* 0x00000005ff057292 */ /* 0x000fcc000f8e33ff */
[----:B------:R-:W-:-:S04]  /*3fd0*/  IMAD.U32 R0, RZ, RZ, UR5 ;  /* 0x00000005ff007e24 */ /* 0x000fc8000f8e00ff */
[----:B------:R3:W4:Y:S02]  /*3fe0*/  REDUX UR7, R0 ;  /* 0x00000000000773c4 */ /* 0x0007240000000000 */
[----:B------:R1:W-:Y:S01]  /*3ff0*/  UTCATOMSWS.AND URZ, UR5 ;  /* 0x0000000500ff79e3 */ /* 0x0003e20008000000 */
[----:B---3--:R-:W-:Y:S01]  /*4000*/  LOP3.LUT R0, RZ, UR4, RZ, 0x33, !PT ;  /* 0x00000004ff007c12 */ /* 0x008fe2000f8e33ff */
[----:B------:R-:W-:Y:S02]  /*4010*/  VOTEU.ANY UR4, UPT, PT ;  /* 0x0000000000047886 */ /* 0x000fe400038e0100 */
[----:B------:R-:W-:Y:S02]  /*4020*/  UFLO.U32 UR4, UR4 ;  /* 0x00000004000472bd */ /* 0x000fe400080e0000 */
[----:B------:R-:W3:Y:S04]  /*4030*/  REDUX UR6, R0 ;  /* 0x00000000000673c4 */ /* 0x000ee80000000000 */
[----:B--2---:R-:W-:-:S02]  /*4040*/  ISETP.EQ.U32.AND P0, PT, R2, UR4, PT ;  /* 0x0000000402007c0c */ /* 0x004fc4000bf02070 */
[----:B----4-:R-:W-:-:S11]  /*4050*/  MOV R2, UR7 ;  /* 0x0000000700027c02 */ /* 0x010fd60008000f00 */
[----:B------:R2:W-:Y:S01]  /*4060*/  @P0 ATOMS.AND RZ, [UR8+0x14], R2 ;  /* 0x00001402ffff098c */ /* 0x0005e2000a800008 */
[----:B---3--:R-:W-:-:S05]  /*4070*/  IMAD.U32 R0, RZ, RZ, UR6 ;  /* 0x00000006ff007e24 */ /* 0x008fca000f8e00ff */
[----:B------:R2:W-:Y:S01]  /*4080*/  @P0 ATOMS.AND RZ, [UR8+0x18], R0 ;  /* 0x00001800ffff098c */ /* 0x0005e2000a800008 */
[----:B-1----:R-:W-:Y:S05]  /*4090*/  BRA `(.L_x_71) ;  /* 0x0000000000147947 */ /* 0x002fea0003800000 */
.L_x_70:
[----:B------:R-:W-:Y:S02]  /*40a0*/  MOV R2, 0x40c0 ;  /* 0x000040c000027802 */ /* 0x000fe40000000f00 */
[----:B-1----:R-:W-:Y:S05]  /*40b0*/  CALL.REL.NOINC `($__internal_0_$__cuda_sm10x_tcgen05_guardrail_trap_col_being_dealloced_not_returned_by_alloc) ;  /* 0x0000006c006c7944 */ /* 0x002fea0003c00000 */
[----:B------:R-:W-:Y:S05]  /*40c0*/  BRA `(.L_x_71) ;  /* 0x0000000000087947 */ /* 0x000fea0003800000 */
.L_x_69:
[----:B------:R-:W-:Y:S02]  /*40d0*/  MOV R2, 0x40f0 ;  /* 0x000040f000027802 */ /* 0x000fe40000000f00 */
[----:B-1----:R-:W-:Y:S05]  /*40e0*/  CALL.REL.NOINC `($__internal_2_$__cuda_sm10x_tcgen05_guardrail_trap_unallocated_columns_being_dealloced) ;  /* 0x0000006c00787944 */ /* 0x002fea0003c00000 */
.L_x_71:
[----:B------:R-:W-:Y:S01]  /*40f0*/  NOP ;  /* 0x0000000000007918 */ /* 0x000fe20000000000 */
[----:B------:R-:W-:Y:S05]  /*4100*/  EXIT ;  /* 0x000000000000794d */ /* 0x000fea0003800000 */
.L_x_53:
[----:B------:R-:W-:-:S09]  /*4110*/  UISETP.NE.OR UP0, UPT, UR14, 0x3, !UP3 ;  /* 0x000000030e00788c */ /* 0x000fd2000df05670 */
[----:B------:R-:W-:Y:S05]  /*4120*/  BRA.U UP0, `(.L_x_72) ;  /* 0x00000011003c7547 */ /* 0x000fea000b800000 */
[----:B------:R-:W3:Y:S01]  /*4130*/  LDCU.64 UR4, c[0x0][0x888] ;  /* 0x00011100ff0477ac */ /* 0x000ee20008000a00 */
[----:B------:R-:W-:Y:S02]  /*4140*/  HFMA2 R10, -RZ, RZ, 0, 0 ;  /* 0x00000000ff0a7431 */ /* 0x000fe400000001ff */
[----:B------:R-:W-:Y:S01]  /*4150*/  IMAD.MOV.U32 R9, RZ, RZ, 0x1 ;  /* 0x00000001ff097424 */ /* 0x000fe200078e00ff */
[----:B------:R-:W-:Y:S01]  /*4160*/  MOV R11, 0x3c00 ;  /* 0x00003c00000b7802 */ /* 0x000fe20000000f00 */
[----:B------:R-:W4:Y:S01]  /*4170*/  LDCU UR37, c[0x0][0x370] ;  /* 0x00006e00ff2577ac */ /* 0x000f220008000800 */
[----:B------:R-:W-:Y:S01]  /*4180*/  IMAD.MOV.U32 R8, RZ, RZ, RZ ;  /* 0x000000ffff087224 */ /* 0x000fe200078e00ff */
[----:B------:R-:W4:Y:S01]  /*4190*/  LDCU.128 UR40, c[0x0][0xb10] ;  /* 0x00016200ff2877ac */ /* 0x000f220008000c00 */
[----:B------:R-:W5:Y:S01]  /*41a0*/  LDCU UR31, c[0x0][0x374] ;  /* 0x00006e80ff1f77ac */ /* 0x000f620008000800 */
[----:B------:R-:W1:Y:S01]  /*41b0*/  LDCU.64 UR38, c[0x0][0x890] ;  /* 0x00011200ff2677ac */ /* 0x000e620008000a00 */
[----:B---3--:R-:W-:Y:S01]  /*41c0*/  UISETP.NE.U32.AND UP0, UPT, UR4, URZ, UPT ;  /* 0x000000ff0400728c */ /* 0x008fe2000bf05070 */
[----:B------:R-:W3:Y:S01]  /*41d0*/  LDCU UR21, c[0x0][0xb0c] ;  /* 0x00016180ff1577ac */ /* 0x000ee20008000800 */
[----:B------:R-:W2:Y:S01]  /*41e0*/  LDCU UR49, c[0x0][0xb20] ;  /* 0x00016400ff3177ac */ /* 0x000ea20008000800 */
[----:B------:R-:W2:Y:S01]  /*41f0*/  LDCU UR4, c[0x0][0xb30] ;  /* 0x00016600ff0477ac */ /* 0x000ea20008000800 */
[----:B------:R-:W-:Y:S01]  /*4200*/  UMOV UR29, 0x400 ;  /* 0x00000400001d7882 */ /* 0x000fe20000000000 */
[----:B----4-:R-:W-:-:S02]  /*4210*/  UIMAD.WIDE.U32 UR6, UR37, UR40, URZ ;  /* 0x00000028250672a5 */ /* 0x010fc4000f8e00ff */
[----:B------:R-:W-:Y:S02]  /*4220*/  ULEA UR29, UR46, UR29, 0x18 ;  /* 0x0000001d2e1d7291 */ /* 0x000fe4000f8ec0ff */
[----:B-----5:R-:W-:Y:S02]  /*4230*/  UIMAD.WIDE.U32 UR8, UR31, UR43, URZ ;  /* 0x0000002b1f0872a5 */ /* 0x020fe4000f8e00ff */
[----:B------:R-:W-:Y:S02]  /*4240*/  UISETP.NE.AND.EX UP6, UPT, UR5, URZ, UPT, UP0 ;  /* 0x000000ff0500728c */ /* 0x000fe4000bfc5300 */
[----:B------:R-:W-:Y:S02]  /*4250*/  UISETP.NE.AND UP0, UPT, UR15, 0x1, UPT ;  /* 0x000000010f00788c */ /* 0x000fe4000bf05270 */
[----:B-1----:R-:W-:Y:S02]  /*4260*/  UISETP.NE.U32.AND UP0, UPT, UR38, URZ, UPT ;  /* 0x000000ff2600728c */ /* 0x002fe4000bf05070 */
[----:B------:R-:W-:-:S02]  /*4270*/  UIADD3 UR47, UPT, UPT, UR29, 0x20, URZ ;  /* 0x000000201d2f7890 */ /* 0x000fc4000fffe0ff */
[----:B------:R-:W-:Y:S01]  /*4280*/  USEL UR48, URZ, 0x1, UP5 ;  /* 0x00000001ff307887 */ /* 0x000fe2000a800000 */
[----:B------:R-:W-:Y:S01]  /*4290*/  UMOV UR5, UR7 ;  /* 0x0000000700057c82 */ /* 0x000fe20008000000 */
[----:B------:R-:W-:Y:S01]  /*42a0*/  UMOV UR44, UR9 ;  /* 0x00000009002c7c82 */ /* 0x000fe20008000000 */
[----:B------:R-:W-:Y:S02]  /*42b0*/  UISETP.GE.AND UP3, UPT, UR15, 0x1, UPT ;  /* 0x000000010f00788c */ /* 0x000fe4000bf66270 */
[----:B------:R-:W-:Y:S02]  /*42c0*/  UISETP.NE.AND.EX UP5, UPT, UR39, URZ, UPT, UP0 ;  /* 0x000000ff2700728c */ /* 0x000fe4000bfa5300 */
[----:B------:R-:W-:Y:S01]  /*42d0*/  UPRMT UR47, UR46, 0x654, UR47 ;  /* 0x000006542e2f7896 */ /* 0x000fe2000800002f */
[----:B------:R-:W1:Y:S01]  /*42e0*/  LDCU.64 UR50, c[0x0][0x348] ;  /* 0x00006900ff3277ac */ /* 0x000e620008000a00 */
[----:B------:R-:W-:Y:S01]  /*42f0*/  UPLOP3.LUT UP1, UPT, UPT, UPT, UPT, 0x40, 0x4 ;  /* 0x000000000004789c */ /* 0x000fe20003f2e870 */
[----:B------:R-:W4:Y:S01]  /*4300*/  LDCU.64 UR22, c[0x0][0xb28] ;  /* 0x00016500ff1677ac */ /* 0x000f220008000a00 */
[----:B---3--:R-:W-:-:S02]  /*4310*/  UISETP.NE.AND UP3, UPT, UR21, 0x1, UPT ;  /* 0x000000011500788c */ /* 0x008fc4000bf65270 */
[----:B------:R-:W-:Y:S02]  /*4320*/  USHF.R.U32.HI UR46, URZ, UR41, UR5 ;  /* 0x00000029ff2e7299 */ /* 0x000fe40008011605 */
[----:B--2---:R-:W-:Y:S02]  /*4330*/  USHF.R.U32.HI UR44, URZ, UR49, UR44 ;  /* 0x00000031ff2c7299 */ /* 0x004fe4000801162c */
[----:B------:R-:W-:Y:S02]  /*4340*/  UISETP.NE.AND UP0, UPT, UR42, 0x1, UPT ;  /* 0x000000012a00788c */ /* 0x000fe4000bf05270 */
[----:B------:R-:W-:-:S11]  /*4350*/  UISETP.NE.AND UP4, UPT, UR4, 0x1, UPT ;  /* 0x000000010400788c */ /* 0x000fd6000bf85270 */
.L_x_80:
[----:B------:R-:W-:Y:S02]  /*4360*/  LEA R2, R8, UR29, 0x3 ;  /* 0x0000001d08027c11 */ /* 0x000fe4000f8e18ff */
[----:B------:R-:W-:Y:S02]  /*4370*/  SHF.L.U32 R0, R10, 0x1f, RZ ;  /* 0x0000001f0a007819 */ /* 0x000fe400000006ff */
[----:B------:R-:W-:Y:S02]  /*4380*/  LEA R4, R8, UR29, 0x4 ;  /* 0x0000001d08047c11 */ /* 0x000fe4000f8e20ff */
[----:B------:R-:W2:Y:S02]  /*4390*/  SYNCS.PHASECHK.TRANS64.TRYWAIT P0, [R2+URZ+0x40], R0 ;  /* 0x00004000020075a7 */ /* 0x000ea400080011ff */
[----:B--2---:R-:W-:Y:S05]  /*43a0*/  @!P0 BRA `(.L_x_73) ;  /* 0x0000006800248947 */ /* 0x004fea0003800000 */
.L_x_133:
[----:B------:R-:W3:Y:S01]  /*43b0*/  LDS.128 R4, [R4+0xd0] ;  /* 0x0000d00004047984 */ /* 0x000ee20000000c00 */
[----:B------:R-:W-:Y:S01]  /*43c0*/  UISETP.GE.AND UP0, UPT, UR15, 0x1, UPT ;  /* 0x000000010f00788c */ /* 0x000fe2000bf06270 */
[----:B------:R-:W-:Y:S01]  /*43d0*/  @!PT LDS RZ, [RZ] ;  /* 0x00000000fffff984 */ /* 0x000fe20000000800 */
[----:B------:R-:W-:Y:S01]  /*43e0*/  @!PT LDS RZ, [RZ] ;  /* 0x00000000fffff984 */ /* 0x000fe20000000800 */
[----:B------:R-:W-:Y:S01]  /*43f0*/  @!PT LDS RZ, [RZ] ;  /* 0x00000000fffff984 */ /* 0x000fe20000000800 */
[----:B------:R-:W-:Y:S01]  /*4400*/  @!PT LDS RZ, [RZ] ;  /* 0x00000000fffff984 */ /* 0x000fe20000000800 */
[----:B------:R5:W-:Y:S06]  /*4410*/  MEMBAR.ALL.CTA ;  /* 0x0000000000007992 */ /* 0x000bec0000008000 */
[----:B-----5:R-:W5:Y:S01]  /*4420*/  FENCE.VIEW.ASYNC.S ;  /* 0x00000000000073c6 */ /* 0x020f620000000000 */
[----:B---3--:R-:W-:Y:S11]  /*4430*/  LOP3.LUT P0, RZ, R6, 0x1, RZ, 0xc0, !PT ;  /* 0x0000000106ff7812 */ /* 0x008ff6000780c0ff */
[----:B------:R-:W-:Y:S02]  /*4440*/  @!UPT UIADD3 URZ, UPT, UPT, URZ, URZ, URZ ;  /* 0x000000fffffff290 */ /* 0x000fe4000fffe0ff */
[----:B-----5:R-:W-:Y:S01]  /*4450*/  VOTEU.ANY UP3, P0 ;  /* 0x0000000000ff7886 */ /* 0x020fe20000060100 */
[----:B------:R-:W-:Y:S11]  /*4460*/  PLOP3.LUT P0, PT, PT, PT, UP3, 0x80, 0x8 ;  /* 0x000000000008781c */ /* 0x000ff60003f0f038 */
[----:B------:R-:W-:Y:S02]  /*4470*/  @!UPT UIADD3 URZ, UPT, UPT, URZ, URZ, URZ ;  /* 0x000000fffffff290 */ /* 0x000fe4000fffe0ff */
[----:B--2---:R-:W-:Y:S02]  /*4480*/  @P0 SHF.R.U32.HI R0, RZ, 0x10, R5 ;  /* 0x00000010ff000819 */ /* 0x004fe40000011605 */
[----:B------:R-:W-:Y:S02]  /*4490*/  @P0 MOV R3, R4 ;  /* 0x0000000400030202 */ /* 0x000fe40000000f00 */
[----:B------:R-:W-:Y:S01]  /*44a0*/  @P0 R2UR UR4, R0 ;  /* 0x00000000000402ca */ /* 0x000fe200000e0000 */
[----:B------:R-:W-:Y:S01]  /*44b0*/  VIADD R0, R2, 0x50 ;  /* 0x0000005002007836 */ /* 0x000fe20000000000 */
[----:B------:R-:W-:Y:S02]  /*44c0*/  @P0 LOP3.LUT R4, R5, 0xffff, RZ, 0xc0, !PT ;  /* 0x0000ffff05040812 */ /* 0x000fe400078ec0ff */
[----:B------:R-:W-:Y:S02]  /*44d0*/  @P0 R2UR UR6, R3 ;  /* 0x00000000030602ca */ /* 0x000fe400000e0000 */
[----:B------:R-:W-:Y:S02]  /*44e0*/  PRMT R0, RZ, 0x654, R0 ;  /* 0x00000654ff007816 */ /* 0x000fe40000000000 */
[----:B------:R-:W-:Y:S02]  /*44f0*/  @P0 R2UR UR5, R4 ;  /* 0x00000000040502ca */ /* 0x000fe400000e0000 */
[----:B------:R2:W-:Y:S03]  /*4500*/  SYNCS.ARRIVE.TRANS64.RED.A1T0 RZ, [R0+URZ], RZ ;  /* 0x000000ff00ff79a7 */ /* 0x0005e600081004ff */
[----:B------:R-:W-:Y:S04]  /*4510*/  @UP3 UMOV UR30, UR4 ;  /* 0x00000004001e3c82 */ /* 0x000fe80008000000 */
[----:B------:R-:W-:Y:S04]  /*4520*/  @UP3 UMOV UR14, UR6 ;  /* 0x00000006000e3c82 */ /* 0x000fe80008000000 */
[----:B------:R-:W-:Y:S01]  /*4530*/  @UP3 UMOV UR13, UR5 ;  /* 0x00000005000d3c82 */ /* 0x000fe20008000000 */
[----:B------:R-:W-:Y:S05]  /*4540*/  BRA.U !UP0, `(.L_x_74) ;  /* 0x0000000108c07547 */ /* 0x000fea000b800000 */
[----:B------:R-:W-:Y:S02]  /*4550*/  UIMAD.WIDE.U32 UR8, UR13, UR43, URZ ;  /* 0x0000002b0d0872a5 */ /* 0x000fe4000f8e00ff */
[----:B------:R-:W-:Y:S02]  /*4560*/  UP2UR UR12, UPR, URZ, 0x4 ;  /* 0x00000004ff0c7883 */ /* 0x000fe40008000000 */
[----:B------:R-:W-:Y:S02]  /*4570*/  UISETP.NE.AND UP2, UPT, UR42, 0x1, UPT ;  /* 0x000000012a00788c */ /* 0x000fe4000bf45270 */
[----:B------:R-:W-:Y:S02]  /*4580*/  UIMAD.WIDE.U32 UR10, UR14, UR40, URZ ;  /* 0x000000280e0a72a5 */ /* 0x000fe4000f8e00ff */
[----:B------:R-:W-:Y:S02]  /*4590*/  USEL UR4, UR31, UR44, !UP2 ;  /* 0x0000002c1f047287 */ /* 0x000fe4000d000000 */
[----:B------:R-:W-:Y:S02]  /*45a0*/  UISETP.NE.AND UP0, UPT, UR21, 0x1, UPT ;  /* 0x000000011500788c */ /* 0x000fe4000bf05270 */
[----:B------:R-:W-:Y:S02]  /*45b0*/  UP2UR UR20, UPR, URZ, 0x2 ;  /* 0x00000002ff147883 */ /* 0x000fe40008000000 */
[----:B------:R-:W-:Y:S02]  /*45c0*/  UISETP.NE.AND UP1, UPT, UR15, 0x1, UPT ;  /* 0x000000010f00788c */ /* 0x000fe4000bf25270 */
[----:B----4-:R-:W-:Y:S02]  /*45d0*/  UIMAD.WIDE.U32 UR16, UR4, UR22, URZ ;  /* 0x00000016041072a5 */ /* 0x010fe4000f8e00ff */
[----:B------:R-:W-:Y:S01]  /*45e0*/  USEL UR7, UR37, UR46, !UP0 ;  /* 0x0000002e25077287 */ /* 0x000fe2000c000000 */
[----:B------:R-:W-:Y:S02]  /*45f0*/  UMOV UR5, UR9 ;  /* 0x0000000900057c82 */ /* 0x000fe40008000000 */
[----:B------:R-:W-:Y:S02]  /*4600*/  USHF.R.U32.HI UR6, URZ, UR49, UR5 ;  /* 0x00000031ff067299 */ /* 0x000fe40008011605 */
[----:B------:R-:W-:Y:S02]  /*4610*/  UIMAD.WIDE.U32 UR18, UR7, UR22, URZ ;  /* 0x00000016071272a5 */ /* 0x000fe4000f8e00ff */
[----:B------:R-:W-:Y:S02]  /*4620*/  USEL UR6, UR13, UR6, !UP2 ;  /* 0x000000060d067287 */ /* 0x000fe4000d000000 */
[----:B------:R-:W-:Y:S01]  /*4630*/  UISETP.NE.AND UP2, UPT, UR12, URZ, UPT ;  /* 0x000000ff0c00728c */ /* 0x000fe2000bf45270 */
[----:B------:R-:W-:Y:S01]  /*4640*/  UMOV UR5, UR11 ;  /* 0x0000000b00057c82 */ /* 0x000fe20008000000 */
[----:B------:R-:W-:Y:S02]  /*4650*/  UIMAD.WIDE.U32 UR10, UR6, UR22, URZ ;  /* 0x00000016060a72a5 */ /* 0x000fe4000f8e00ff */
[----:B------:R-:W-:Y:S03]  /*4660*/  USHF.R.U32.HI UR8, URZ, UR41, UR5 ;  /* 0x00000029ff087299 */ /* 0x000fe60008011605 */
[----:B------:R-:W-:Y:S02]  /*4670*/  UMOV UR5, UR17 ;  /* 0x0000001100057c82 */ /* 0x000fe40008000000 */
[----:B------:R-:W-:Y:S03]  /*4680*/  @UP1 USHF.R.U32.HI UR4, URZ, UR23, UR5 ;  /* 0x00000017ff041299 */ /* 0x000fe60008011605 */
[----:B------:R-:W-:Y:S01]  /*4690*/  UMOV UR5, UR19 ;  /* 0x0000001300057c82 */ /* 0x000fe20008000000 */
[----:B------:R-:W-:Y:S02]  /*46a0*/  UIMAD UR4, UR15, UR4, URZ ;  /* 0x000000040f0472a4 */ /* 0x000fe4000f8e02ff */
[----:B------:R-:W-:Y:S02]  /*46b0*/  @UP1 USHF.R.U32.HI UR7, URZ, UR23, UR5 ;  /* 0x00000017ff071299 */ /* 0x000fe40008011605 */
[----:B------:R-:W-:Y:S02]  /*46c0*/  USEL UR5, UR14, UR8, !UP0 ;  /* 0x000000080e057287 */ /* 0x000fe4000c000000 */
[----:B------:R-:W-:Y:S02]  /*46d0*/  UIMAD UR8, UR15, UR7, URZ ;  /* 0x000000070f0872a4 */ /* 0x000fe4000f8e02ff */
[----:B------:R-:W-:Y:S03]  /*46e0*/  UISETP.GE.AND UP0, UPT, UR6, UR4, UPT ;  /* 0x000000040600728c */ /* 0x000fe6000bf06270 */
[----:B------:R-:W-:Y:S01]  /*46f0*/  UMOV UR4, UR11 ;  /* 0x0000000b00047c82 */ /* 0x000fe20008000000 */
[----:B------:R-:W-:Y:S02]  /*4700*/  UISETP.GE.OR UP0, UPT, UR5, UR8, UP0 ;  /* 0x000000080500728c */ /* 0x000fe40008706670 */
[----:B------:R-:W-:Y:S02]  /*4710*/  USHF.R.U32.HI UR4, URZ, UR23, UR4 ;  /* 0x00000017ff047299 */ /* 0x000fe40008011604 */
[----:B------:R-:W-:Y:S02]  /*4720*/  UIMAD.WIDE.U32 UR8, UR5, UR22, URZ ;  /* 0x00000016050872a5 */ /* 0x000fe4000f8e00ff */
[----:B------:R-:W-:Y:S04]  /*4730*/  USEL UR10, UR6, UR4, !UP1 ;  /* 0x00000004060a7287 */ /* 0x000fe8000c800000 */
[----:B------:R-:W-:Y:S01]  /*4740*/  UIADD3 UR11, UPT, UPT, -UR10, URZ, URZ ;  /* 0x000000ff0a0b7290 */ /* 0x000fe2000fffe1ff */
[----:B------:R-:W-:Y:S02]  /*4750*/  @!UP0 UMOV UR4, UR9 ;  /* 0x0000000900048c82 */ /* 0x000fe40008000000 */
[----:B------:R-:W-:Y:S02]  /*4760*/  @!UP0 USHF.R.U32.HI UR4, URZ, UR23, UR4 ;  /* 0x00000017ff048299 */ /* 0x000fe40008011604 */
[----:B------:R-:W-:Y:S02]  /*4770*/  UIMAD UR8, UR15, UR11, UR6 ;  /* 0x0000000b0f0872a4 */ /* 0x000fe4000f8e0206 */
[----:B------:R-:W-:Y:S02]  /*4780*/  @!UP0 USEL UR4, UR5, UR4, !UP1 ;  /* 0x0000000405048287 */ /* 0x000fe4000c800000 */
[----:B------:R-:W-:Y:S02]  /*4790*/  UISETP.NE.AND UP1, UPT, UR20, URZ, UPT ;  /* 0x000000ff1400728c */ /* 0x000fe4000bf25270 */
[----:B------:R-:W-:Y:S02]  /*47a0*/  @!UP0 UIMAD UR7, UR7, UR8, UR4 ;  /* 0x00000008070782a4 */ /* 0x000fe4000f8e0204 */
[----:B------:R-:W-:Y:S02]  /*47b0*/  @!UP0 UIADD3 UR9, UPT, UPT, UR10, -UR4, URZ ;  /* 0x800000040a098290 */ /* 0x000fe4000fffe0ff */
[----:B------:R-:W-:Y:S02]  /*47c0*/  UIADD3 UR8, UPT, UPT, -UR6, URZ, URZ ;  /* 0x000000ff06087290 */ /* 0x000fe4000fffe1ff */
[----:B------:R-:W-:Y:S02]  /*47d0*/  UIADD3 UR4, UPT, UPT, -UR5, URZ, URZ ;  /* 0x000000ff05047290 */ /* 0x000fe4000fffe1ff */
[----:B------:R-:W-:Y:S03]  /*47e0*/  @!UP0 UIMAD UR6, UR9, UR15, UR5 ;  /* 0x0000000f090682a4 */ /* 0x000fe6000f8e0205 */
[----:B------:R-:W-:Y:S01]  /*47f0*/  @!UP0 UMOV UR5, UR7 ;  /* 0x0000000700058c82 */ /* 0x000fe20008000000 */
[----:B------:R-:W-:Y:S02]  /*4800*/  UIMAD UR7, UR21, UR4, UR14 ;  /* 0x00000004150772a4 */ /* 0x000fe4000f8e020e */
[----:B------:R-:W-:Y:S02]  /*4810*/  UIMAD UR4, UR42, UR8, UR13 ;  /* 0x000000082a0472a4 */ /* 0x000fe4000f8e020d */
[----:B------:R-:W-:Y:S02]  /*4820*/  UIMAD UR14, UR5, UR21, UR7 ;  /* 0x00000015050e72a4 */ /* 0x000fe4000f8e0207 */
[----:B------:R-:W-:Y:S11]  /*4830*/  UIMAD UR13, UR6, UR42, UR4 ;  /* 0x0000002a060d72a4 */ /* 0x000ff6000f8e0204 */
[----:B------:R-:W-:Y:S01]  /*4840*/  @!UPT UIADD3 URZ, UPT, UPT, URZ, URZ, URZ ;  /* 0x000000fffffff290 */ /* 0x000fe2000fffe0ff */
.L_x_74:
[----:B------:R-:W3:Y:S01]  /*4850*/  @!UP4 LDCU.128 UR8, c[0x0][0xb10] ;  /* 0x00016200ff08c7ac */ /* 0x000ee20008000c00 */
[----:B------:R-:W-:Y:S02]  /*4860*/  ISETP.NE.U32.AND P0, PT, RZ, UR38, PT ;  /* 0x00000026ff007c0c */ /* 0x000fe4000bf05070 */
[----:B------:R-:W-:Y:S02]  /*4870*/  SHF.L.U32 R4, R9, 0x1f, RZ ;  /* 0x0000001f09047819 */ /* 0x000fe400000006ff */
[----:B------:R-:W-:Y:S01]  /*4880*/  ISETP.NE.AND.EX P0, PT, RZ, UR39, PT, P0 ;  /* 0x00000027ff007c0c */ /* 0x000fe2000bf05300 */
[----:B------:R-:W5:Y:S01]  /*4890*/  @!UP4 LDCU UR5, c[0x0][0xb0c] ;  /* 0x00016180ff05c7ac */ /* 0x000f620008000800 */
[----:B---3--:R-:W-:Y:S07]  /*48a0*/  UIMAD.WIDE.U32 UR6, UR14, UR8, URZ ;  /* 0x000000080e0672a5 */ /* 0x008fee000f8e00ff */
[----:B------:R-:W-:Y:S01]  /*48b0*/  @!UP4 UMOV UR4, UR7 ;  /* 0x000000070004cc82 */ /* 0x000fe20008000000 */
[----:B-----5:R-:W-:Y:S02]  /*48c0*/  @!UP4 UISETP.NE.AND UP0, UPT, UR5, 0x1, UPT ;  /* 0x000000010500c88c */ /* 0x020fe4000bf05270 */
[----:B------:R-:W-:Y:S02]  /*48d0*/  @!UP4 USHF.R.U32.HI UR4, URZ, UR9, UR4 ;  /* 0x00000009ff04c299 */ /* 0x000fe40008011604 */
[----:B------:R-:W-:Y:S02]  /*48e0*/  UIMAD.WIDE.U32 UR6, UR13, UR11, URZ ;  /* 0x0000000b0d0672a5 */ /* 0x000fe4000f8e00ff */
[----:B------:R-:W-:Y:S02]  /*48f0*/  @!UP4 USEL UR8, UR14, UR4, !UP0 ;  /* 0x000000040e08c287 */ /* 0x000fe4000c000000 */
[----:B------:R-:W-:Y:S03]  /*4900*/  @!UP4 UISETP.NE.AND UP0, UPT, UR10, 0x1, UPT ;  /* 0x000000010a00c88c */ /* 0x000fe6000bf05270 */
[----:B------:R-:W-:Y:S02]  /*4910*/  @!UP4 UMOV UR6, UR7 ;  /* 0x000000070006cc82 */ /* 0x000fe40008000000 */
[----:B------:R-:W3:Y:S02]  /*4920*/  @!UP4 LDCU UR4, c[0x0][0xb20] ;  /* 0x00016400ff04c7ac */ /* 0x000ee40008000800 */
[----:B---3--:R-:W-:Y:S04]  /*4930*/  @!UP4 USHF.R.U32.HI UR6, URZ, UR4, UR6 ;  /* 0x00000004ff06c299 */ /* 0x008fe80008011606 */
[----:B------:R-:W-:Y:S04]  /*4940*/  @!UP4 USEL UR6, UR13, UR6, !UP0 ;  /* 0x000000060d06c287 */ /* 0x000fe8000c000000 */
[----:B------:R-:W-:Y:S02]  /*4950*/  @!UP4 UIADD3 UR4, UPT, UPT, -UR8, UR6, URZ ;  /* 0x000000060804c290 */ /* 0x000fe4000fffe1ff */
[----:B------:R-:W-:Y:S02]  /*4960*/  @!UP4 UIADD3 UR6, UPT, UPT, UR8, -UR6, URZ ;  /* 0x800000060806c290 */ /* 0x000fe4000fffe0ff */
[----:B------:R-:W-:Y:S02]  /*4970*/  @!UP4 UIMAD UR14, UR4, UR5, UR14 ;  /* 0x00000005040ec2a4 */ /* 0x000fe4000f8e020e */
[----:B------:R-:W-:Y:S01]  /*4980*/  @!UP4 UIMAD UR13, UR6, UR10, UR13 ;  /* 0x0000000a060dc2a4 */ /* 0x000fe2000f8e020d */
[----:B------:R-:W-:Y:S11]  /*4990*/  BRA.U UP1, `(.L_x_75) ;  /* 0x0000000101107547 */ /* 0x000ff6000b800000 */
[----:B--2---:R-:W-:Y:S04]  /*49a0*/  MOV R0, UR48 ;  /* 0x0000003000007c02 */ /* 0x004fe80008000f00 */
[----:B------:R-:W-:Y:S04]  /*49b0*/  SHF.L.U32 R0, R0, 0x1f, RZ ;  /* 0x0000001f00007819 */ /* 0x000fe800000006ff */
[----:B------:R-:W2:Y:S02]  /*49c0*/  SYNCS.PHASECHK.TRANS64.TRYWAIT P1, [UR29+0x38], R0 ;  /* 0x00003800ff0075a7 */ /* 0x000ea4000802111d */
[----:B--2---:R-:W-:Y:S05]  /*49d0*/  @!P1 BRA `(.L_x_76) ;  /* 0x0000006000ac9947 */ /* 0x004fea0003800000 */
.L_x_75:
[----:B------:R-:W-:Y:S05]  /*49e0*/  BRA.U !UP5, `(.L_x_77) ;  /* 0x000000010d3c7547 */ /* 0x000fea000b800000 */
[----:B------:R-:W-:Y:S01]  /*49f0*/  UPLOP3.LUT UP2, UPT, UPT, UPT, UP6, 0x80, 0x8 ;  /* 0x000000000008789c */ /* 0x000fe20003f4f060 */
[----:B------:R-:W-:Y:S01]  /*4a00*/  HFMA2 R245, -RZ, RZ, 0, 5.9604644775390625e-08 ;  /* 0x00000001fff57431 */ /* 0x000fe200000001ff */
[----:B------:R-:W3:Y:S01]  /*4a10*/  LDCU.64 UR8, c[0x0][0x358] ;  /* 0x00006b00ff0877ac */ /* 0x000ee20008000a00 */
[----:B--2---:R-:W-:Y:S03]  /*4a20*/  IMAD.MOV.U32 R0, RZ, RZ, 0x1 ;  /* 0x00000001ff007424 */ /* 0x004fe600078e00ff */
[----:B------:R-:W-:Y:S05]  /*4a30*/  PLOP3.LUT P1, PT, PT, PT, UP2, 0x80, 0x8 ;  /* 0x000000000008781c */ /* 0x000fea0003f2f028 */
[----:B------:R-:W2:Y:S01]  /*4a40*/  @UP2 LDCU.64 UR4, c[0x0][0x888] ;  /* 0x00011100ff0427ac */ /* 0x000ea20008000a00 */
[----:B------:R-:W-:Y:S07]  /*4a50*/  @UP2 UIMAD UR6, UR36, UR38, URZ ;  /* 0x00000026240622a4 */ /* 0x000fee000f8e02ff */
[----:B------:R-:W-:Y:S01]  /*4a60*/  @!P1 PRMT R245, R0, 0x7610, R245 ;  /* 0x0000761000f59816 */ /* 0x000fe200000000f5 */
[----:B--2---:R-:W-:Y:S06]  /*4a70*/  @UP2 UIMAD.WIDE UR4, UR6, 0x4, UR4 ;  /* 0x00000004060428a5 */ /* 0x004fec000f8e0204 */
[----:B------:R-:W-:Y:S02]  /*4a80*/  IMAD.U32 R2, RZ, RZ, UR4 ;  /* 0x00000004ff027e24 */ /* 0x000fe4000f8e00ff */
[----:B------:R-:W-:Y:S05]  /*4a90*/  IMAD.U32 R3, RZ, RZ, UR5 ;  /* 0x00000005ff037e24 */ /* 0x000fea000f8e00ff */
[----:B---3--:R-:W2:Y:S02]  /*4aa0*/  @P1 LDG.E R2, desc[UR8][R2.64] ;  /* 0x0000000802021981 */ /* 0x008ea4000c1e1900 */
[----:B--2---:R-:W-:Y:S11]  /*4ab0*/  @P1 R2UR UR45, R2 ;  /* 0x00000000022d12ca */ /* 0x004ff600000e0000 */
[----:B------:R-:W-:Y:S03]  /*4ac0*/  @!UPT UIADD3 URZ, UPT, UPT, URZ, URZ, URZ ;  /* 0x000000fffffff290 */ /* 0x000fe6000fffe0ff */
[----:B------:R-:W3:Y:S02]  /*4ad0*/  @!UP2 LDCU UR45, c[0x0][0x880] ;  /* 0x00011000ff2da7ac */ /* 0x000ee40008000800 */
.L_x_77:
[----:B---3--:R-:W-:Y:S01]  /*4ae0*/  @!P0 FSETP.EQ.AND P2, PT, RZ, UR45, PT ;  /* 0x0000002dff008c0b */ /* 0x008fe2000bf42000 */
[----:B------:R-:W-:Y:S01]  /*4af0*/  @!UPT UIADD3 URZ, UPT, UPT, URZ, URZ, URZ ;  /* 0x000000fffffff290 */ /* 0x000fe2000fffe0ff */
[----:B------:R-:W-:Y:S11]  /*4b00*/  @!P0 BRA `(.L_x_78) ;  /* 0x0000000000148947 */ /* 0x000ff60003800000 */
[----:B------:R-:W-:Y:S02]  /*4b10*/  LOP3.LUT P0, RZ, R245, 0xff, RZ, 0xc0, !PT ;  /* 0x000000fff5ff7812 */ /* 0x000fe4000780c0ff */
[----:B------:R-:W-:Y:S04]  /*4b20*/  PLOP3.LUT P2, PT, PT, PT, UP2, 0x80, 0x8 ;  /* 0x000000000008781c */ /* 0x000fe80003f4f028 */
[----:B------:R-:W-:Y:S07]  /*4b30*/  PLOP3.LUT P2, PT, P2, PT, PT, 0x8, 0x80 ;  /* 0x000000000080781c */ /* 0x000fee000174e170 */
[----:B------:R-:W-:Y:S11]  /*4b40*/  @P0 FSETP.EQ.AND P2, PT, RZ, UR45, PT ;  /* 0x0000002dff000c0b */ /* 0x000ff6000bf42000 */
[----:B------:R-:W-:Y:S02]  /*4b50*/  @!UPT UIADD3 URZ, UPT, UPT, URZ, URZ, URZ ;  /* 0x000000fffffff290 */ /* 0x000fe4000fffe0ff */
.L_x_78:
[----:B------:R-:W3:Y:S01]  /*4b60*/  SYNCS.PHASECHK.TRANS64.TRYWAIT P0, [UR29+0x28], R4 ;  /* 0x00002804ff0075a7 */ /* 0x000ee2000800111d */
[----:B------:R-:W-:Y:S02]  /*4b70*/  ELECT P1, URZ, PT ;  /* 0x0000000000ff782f */ /* 0x000fe40003820000 */
[----:B--2---:R-:W-:Y:S01]  /*4b80*/  IADD3 R0, PT, PT, R8, 0x1, RZ ;  /* 0x0000000108007810 */ /* 0x004fe20007ffe0ff */
[----:B---3--:R-:W-:Y:S10]  /*4b90*/  @!P0 BRA `(.L_x_79) ;  /* 0x0000006000548947 */ /* 0x008ff40003800000 */
.L_x_136:
[----:B------:R-:W3:Y:S01]  /*4ba0*/  LDL R5, [R1+0x4] ;  /* 0x0000040001057983 */ /* 0x000ee20000100800 */
[----:B------:R-:W-:Y:S01]  /*4bb0*/  PLOP3.LUT P1, PT, P2, P1, PT, 0xf2, 0x2f ;  /* 0x00000000002f781c */ /* 0x000fe20001723e72 */
[----:B------:R-:W-:Y:S01]  /*4bc0*/  UMOV UR20, UR36 ;  /* 0x0000002400147c82 */ /* 0x000fe20008000000 */
[----:B------:R-:W-:Y:S01]  /*4bd0*/  UMOV UR28, UR36 ;  /* 0x00000024001c7c82 */ /* 0x000fe20008000000 */
[----:B------:R-:W5:Y:S01]  /*4be0*/  LDL R3, [R1] ;  /* 0x0000000001037983 */ /* 0x000f620000100800 */
[----:B------:R-:W-:Y:S01]  /*4bf0*/  R2UR UR7, R244 ;  /* 0x00000000f40772ca */ /* 0x000fe200000e0000 */
[----:B------:R-:W-:Y:S01]  /*4c00*/  UMOV UR12, UR36 ;  /* 0x00000024000c7c82 */ /* 0x000fe20008000000 */
[----:B------:R-:W-:Y:S02]  /*4c10*/  R2UR UR6, R243 ;  /* 0x00000000f30672ca */ /* 0x000fe400000e0000 */
[C---:B------:R-:W-:Y:S02]  /*4c20*/  ISETP.NE.AND P0, PT, R0.reuse, 0x2, PT ;  /* 0x000000020000780c */ /* 0x040fe40003f05270 */
[----:B------:R-:W-:Y:S02]  /*4c30*/  LOP3.LUT R9, R9, 0x1, RZ, 0x3c, !PT ;  /* 0x0000000109097812 */ /* 0x000fe400078e3cff */
[----:B--2---:R-:W-:Y:S01]  /*4c40*/  SEL R2, RZ, 0x1, P0 ;  /* 0x00000001ff027807 */ /* 0x004fe20000000000 */
[----:B------:R-:W-:Y:S01]  /*4c50*/  VOTEU.ALL UP0, P1 ;  /* 0x0000000000ff7886 */ /* 0x000fe20000800000 */
[----:B------:R-:W-:Y:S02]  /*4c60*/  SEL R8, R0, RZ, P0 ;  /* 0x000000ff00087207 */ /* 0x000fe40000000000 */
[----:B------:R-:W-:Y:S02]  /*4c70*/  LOP3.LUT R10, R10, R2, RZ, 0x3c, !PT ;  /* 0x000000020a0a7212 */ /* 0x000fe400078e3cff */
[----:B-1----:R-:W-:Y:S02]  /*4c80*/  @!UP0 UIADD3 UR4, UP1, UPT, UR50, 0x580, URZ ;  /* 0x0000058032048890 */ /* 0x002fe4000ff3e0ff */
[----:B------:R-:W-:Y:S02]  /*4c90*/  @!UP0 USHF.L.U32 UR35, UR7, 0x6, URZ ;  /* 0x0000000607238899 */ /* 0x000fe400080006ff */
[----:B------:R-:W-:Y:S02]  /*4ca0*/  @!UP0 UIADD3.X UR5, UPT, UPT, URZ, UR51, URZ, UP1, !UPT ;  /* 0x00000033ff058290 */ /* 0x000fe40008ffe4ff */
[----:B------:R-:W-:Y:S02]  /*4cb0*/  @!UP0 UIMAD UR34, UR6, 0xf0, URZ ;  /* 0x000000f0062288a4 */ /* 0x000fe4000f8e02ff */
[----:B------:R-:W-:Y:S02]  /*4cc0*/  @!UP0 UIADD3 UR32, UPT, UPT, UR29, 0x100, URZ ;  /* 0x000001001d208890 */ /* 0x000fe4000fffe0ff */
[----:B------:R-:W-:Y:S01]  /*4cd0*/  @!UP0 UIADD3 UR33, UPT, UPT, UR29, 0x20, URZ ;  /* 0x000000201d218890 */ /* 0x000fe2000fffe0ff */
[----:B------:R-:W-:Y:S01]  /*4ce0*/  VOTEU.ALL UP1, P1 ;  /* 0x0000000000ff7886 */ /* 0x000fe20000820000 */
[----:B------:R-:W-:Y:S01]  /*4cf0*/  UMOV UR6, 0x0 ;  /* 0x0000000000067882 */ /* 0x000fe20000000000 */
[----:B------:R-:W-:Y:S01]  /*4d00*/  UMOV UR7, 0x10000000 ;  /* 0x1000000000077882 */ /* 0x000fe20000000000 */
[----:B------:R-:W-:Y:S02]  /*4d10*/  @!UP0 UIADD3 UR16, UPT, UPT, UR29, 0x500, URZ ;  /* 0x000005001d108890 */ /* 0x000fe4000fffe0ff */
[----:B------:R-:W-:Y:S03]  /*4d20*/  @!UP0 UIADD3 UR18, UPT, UPT, UR34, 0x10, URZ ;  /* 0x0000001022128890 */ /* 0x000fe6000fffe0ff */
[----:B------:R1:W-:Y:S01]  /*4d30*/  @!UP1 UTMALDG.3D [UR32], [UR4], desc[UR6] ;  /* 0x00000620040095b4 */ /* 0x0003e20008011000 */
[----:B------:R-:W-:Y:S01]  /*4d40*/  VOTEU.ALL UP1, P1 ;  /* 0x0000000000ff7886 */ /* 0x000fe20000820000 */
[----:B------:R-:W-:Y:S01]  /*4d50*/  UMOV UR17, UR33 ;  /* 0x0000002100117c82 */ /* 0x000fe20008000000 */
[----:B------:R-:W-:Y:S01]  /*4d60*/  UMOV UR19, UR35 ;  /* 0x0000002300137c82 */ /* 0x000fe20008000000 */
[----:B------:R-:W-:Y:S02]  /*4d70*/  @!UP0 UIADD3 UR24, UPT, UPT, UR29, 0x900, URZ ;  /* 0x000009001d188890 */ /* 0x000fe4000fffe0ff */
[----:B------:R-:W-:Y:S01]  /*4d80*/  @!UP0 UIADD3 UR26, UPT, UPT, UR34, 0x20, URZ ;  /* 0x00000020221a8890 */ /* 0x000fe2000fffe0ff */
[----:B------:R2:W-:Y:S01]  /*4d90*/  @!UP1 UTMALDG.3D [UR16], [UR4], desc[UR6] ;  /* 0x00000610040095b4 */ /* 0x0005e20008011000 */
[----:B------:R-:W-:Y:S01]  /*4da0*/  VOTEU.ALL UP1, P1 ;  /* 0x0000000000ff7886 */ /* 0x000fe20000820000 */
[----:B------:R-:W-:Y:S01]  /*4db0*/  UMOV UR25, UR33 ;  /* 0x0000002100197c82 */ /* 0x000fe20008000000 */
[----:B------:R-:W-:Y:S01]  /*4dc0*/  UMOV UR27, UR35 ;  /* 0x00000023001b7c82 */ /* 0x000fe20008000000 */
[----:B------:R-:W-:Y:S02]  /*4dd0*/  @!UP0 UIADD3 UR8, UPT, UPT, UR29, 0xd00, URZ ;  /* 0x00000d001d088890 */ /* 0x000fe4000fffe0ff */
[----:B------:R-:W-:Y:S02]  /*4de0*/  @!UP0 UIADD3 UR10, UPT, UPT, UR34, 0x30, URZ ;  /* 0x00000030220a8890 */ /* 0x000fe4000fffe0ff */
[----:B------:R4:W-:Y:S01]  /*4df0*/  @!UP1 UTMALDG.3D [UR24], [UR4], desc[UR6] ;  /* 0x00000618040095b4 */ /* 0x0009e20008011000 */
[----:B------:R-:W-:Y:S01]  /*4e00*/  VOTEU.ALL UP1, P1 ;  /* 0x0000000000ff7886 */ /* 0x000fe20000820000 */
[----:B------:R-:W-:Y:S01]  /*4e10*/  UMOV UR9, UR33 ;  /* 0x0000002100097c82 */ /* 0x000fe20008000000 */
[----:B------:R-:W-:Y:S04]  /*4e20*/  UMOV UR11, UR35 ;  /* 0x00000023000b7c82 */ /* 0x000fe80008000000 */
[----:B------:R4:W-:Y:S01]  /*4e30*/  @!UP1 UTMALDG.3D [UR8], [UR4], desc[UR6] ;  /* 0x00000608040095b4 */ /* 0x0009e20008011000 */
[----:B------:R-:W-:Y:S01]  /*4e40*/  VOTEU.ALL UP1, P1 ;  /* 0x0000000000ff7886 */ /* 0x000fe20000820000 */
[----:B-1----:R-:W-:Y:S01]  /*4e50*/  UMOV UR36, UR30 ;  /* 0x0000001e00247c82 */ /* 0x002fe20008000000 */
[----:B--2---:R-:W-:Y:S02]  /*4e60*/  @!UP0 UIADD3 UR16, UPT, UPT, UR29, 0x1100, URZ ;  /* 0x000011001d108890 */ /* 0x004fe4000fffe0ff */
[----:B------:R-:W-:Y:S02]  /*4e70*/  @!UP0 UIADD3 UR18, UPT, UPT, UR34, 0x40, URZ ;  /* 0x0000004022128890 */ /* 0x000fe4000fffe0ff */
[----:B----4-:R-:W-:Y:S02]  /*4e80*/  @!UP0 UIADD3 UR24, UPT, UPT, UR29, 0x1500, URZ ;  /* 0x000015001d188890 */ /* 0x010fe4000fffe0ff */
[----:B------:R-:W-:Y:S05]  /*4e90*/  @!UP0 UIADD3 UR26, UPT, UPT, UR34, 0x50, URZ ;  /* 0x00000050221a8890 */ /* 0x000fea000fffe0ff */
[----:B------:R1:W-:Y:S01]  /*4ea0*/  @!UP1 UTMALDG.3D [UR16], [UR4], desc[UR6] ;  /* 0x00000610040095b4 */ /* 0x0003e20008011000 */
[----:B------:R-:W-:Y:S01]  /*4eb0*/  VOTEU.ALL UP1, P1 ;  /* 0x0000000000ff7886 */ /* 0x000fe20000820000 */
[----:B------:R-:W-:Y:S02]  /*4ec0*/  @!UP0 UIADD3 UR8, UPT, UPT, UR29, 0x1900, URZ ;  /* 0x000019001d088890 */ /* 0x000fe4000fffe0ff */
[----:B------:R-:W-:Y:S02]  /*4ed0*/  @!UP0 UIADD3 UR10, UPT, UPT, UR34, 0x60, URZ ;  /* 0x00000060220a8890 */ /* 0x000fe4000fffe0ff */
[----:B------:R2:W-:Y:S01]  /*4ee0*/  @!UP1 UTMALDG.3D [UR24], [UR4], desc[UR6] ;  /* 0x00000618040095b4 */ /* 0x0005e20008011000 */
[----:B------:R-:W-:Y:S06]  /*4ef0*/  VOTEU.ALL UP1, P1 ;  /* 0x0000000000ff7886 */ /* 0x000fec0000820000 */
[----:B------:R4:W-:Y:S01]  /*4f00*/  @!UP1 UTMALDG.3D [UR8], [UR4], desc[UR6] ;  /* 0x00000608040095b4 */ /* 0x0009e20008011000 */
[----:B------:R-:W-:Y:S01]  /*4f10*/  VOTEU.ALL UP1, P1 ;  /* 0x0000000000ff7886 */ /* 0x000fe20000820000 */
[----:B-1----:R-:W-:Y:S02]  /*4f20*/  @!UP0 UIADD3 UR16, UPT, UPT, UR29, 0x1d00, URZ ;  /* 0x00001d001d108890 */ /* 0x002fe4000fffe0ff */
[----:B------:R-:W-:Y:S02]  /*4f30*/  @!UP0 UIADD3 UR18, UPT, UPT, UR34, 0x70, URZ ;  /* 0x0000007022128890 */ /* 0x000fe4000fffe0ff */
[----:B--2---:R-:W-:Y:S02]  /*4f40*/  @!UP0 UIADD3 UR24, UPT, UPT, UR29, 0x2100, URZ ;  /* 0x000021001d188890 */ /* 0x004fe4000fffe0ff */
[----:B------:R-:W-:Y:S05]  /*4f50*/  @!UP0 UIADD3 UR26, UPT, UPT, UR34, 0x80, URZ ;  /* 0x00000080221a8890 */ /* 0x000fea000fffe0ff */
[----:B------:R1:W-:Y:S01]  /*4f60*/  @!UP1 UTMALDG.3D [UR16], [UR4], desc[UR6] ;  /* 0x00000610040095b4 */ /* 0x0003e20008011000 */
[----:B------:R-:W-:Y:S01]  /*4f70*/  VOTEU.ALL UP1, P1 ;  /* 0x0000000000ff7886 */ /* 0x000fe20000820000 */
[----:B----4-:R-:W-:Y:S02]  /*4f80*/  @!UP0 UIADD3 UR8, UPT, UPT, UR29, 0x2500, URZ ;  /* 0x000025001d088890 */ /* 0x010fe4000fffe0ff */
        /* <DEDUP_REMOVED lines=13> */
[----:B------:R-:W-:Y:S01]  /*5060*/  @!UP1 UTMALDG.3D [UR24], [UR4], desc[UR6] ;  /* 0x00000618040095b4 */ /* 0x000fe20008011000 */
[----:B------:R-:W-:Y:S06]  /*5070*/  VOTEU.ALL UP1, P1 ;  /* 0x0000000000ff7886 */ /* 0x000fec0000820000 */
[----:B------:R2:W-:Y:S01]  /*5080*/  @!UP1 UTMALDG.3D [UR8], [UR4], desc[UR6] ;  /* 0x00000608040095b4 */ /* 0x0005e20008011000 */
[----:B------:R-:W-:Y:S02]  /*5090*/  UPLOP3.LUT UP1, UPT, UPT, UPT, UPT, 0x80, 0x8 ;  /* 0x000000000008789c */ /* 0x000fe40003f2f070 */
[----:B-1----:R-:W-:Y:S02]  /*50a0*/  @!UP0 UIADD3 UR16, UPT, UPT, UR29, 0x3500, URZ ;  /* 0x000035001d108890 */ /* 0x002fe4000fffe0ff */
[----:B------:R-:W-:Y:S02]  /*50b0*/  @!UP0 UIADD3 UR18, UPT, UPT, UR34, 0xd0, URZ ;  /* 0x000000d022128890 */ /* 0x000fe4000fffe0ff */
[----:B--2---:R-:W-:Y:S02]  /*50c0*/  @!UP0 UIADD3 UR8, UPT, UPT, UR29, 0x3900, URZ ;  /* 0x000039001d088890 */ /* 0x004fe4000fffe0ff */
[----:B------:R-:W-:Y:S01]  /*50d0*/  @!UP0 UIADD3 UR10, UPT, UPT, UR34, 0xe0, URZ ;  /* 0x000000e0220a8890 */ /* 0x000fe2000fffe0ff */
[----:B------:R-:W-:Y:S05]  /*50e0*/  VOTEU.ALL UP0, P1 ;  /* 0x0000000000ff7886 */ /* 0x000fea0000800000 */
[----:B------:R-:W-:Y:S01]  /*50f0*/  @!UP0 UTMALDG.3D [UR16], [UR4], desc[UR6] ;  /* 0x00000610040085b4 */ /* 0x000fe20008011000 */
[----:B------:R-:W-:Y:S05]  /*5100*/  VOTEU.ALL UP0, P1 ;  /* 0x0000000000ff7886 */ /* 0x000fea0000800000 */
[----:B------:R1:W-:Y:S01]  /*5110*/  @!UP0 UTMALDG.3D [UR8], [UR4], desc[UR6] ;  /* 0x00000608040085b4 */ /* 0x0003e20008011000 */
[----:B------:R2:W-:Y:S01]  /*5120*/  @!P1 SYNCS.ARRIVE.TRANS64.RED.A0TR RZ, [UR29+0x20], R11 ;  /* 0x0000200bffff99a7 */ /* 0x0005e2000830041d */
[----:B------:R-:W-:Y:S01]  /*5130*/  SYNCS.ARRIVE.TRANS64.RED.A1T0 RZ, [UR47], RZ ;  /* 0x000000ffffff79a7 */ /* 0x000fe2000810042f */
[----:B-----5:R-:W-:Y:S02]  /*5140*/  R2UR UR53, R3 ;  /* 0x00000000033572ca */ /* 0x020fe400000e0000 */
[----:B---3--:R-:W-:Y:S11]  /*5150*/  R2UR UR52, R5 ;  /* 0x00000000053472ca */ /* 0x008ff600000e0000 */
[----:B-1----:R-:W-:Y:S02]  /*5160*/  UIADD3 UR5, UPT, UPT, UR13, UR53, URZ ;  /* 0x000000350d057290 */ /* 0x002fe4000fffe0ff */
[----:B------:R-:W-:Y:S04]  /*5170*/  UIADD3 UR4, UPT, UPT, UR14, UR52, URZ ;  /* 0x000000340e047290 */ /* 0x000fe8000fffe0ff */
[----:B------:R-:W-:Y:S02]  /*5180*/  IMAD.U32 R243, RZ, RZ, UR5 ;  /* 0x00000005fff37e24 */ /* 0x000fe4000f8e00ff */
[----:B------:R-:W-:Y:S01]  /*5190*/  IMAD.U32 R244, RZ, RZ, UR4 ;  /* 0x00000004fff47e24 */ /* 0x000fe2000f8e00ff */
[----:B--2---:R-:W-:Y:S06]  /*51a0*/  BRA.U UP3, `(.L_x_80) ;  /* 0xfffffff1036c7547 */ /* 0x004fec000b83ffff */
[----:B------:R-:W-:Y:S07]  /*51b0*/  MOV R2, UR29 ;  /* 0x0000001d00027c02 */ /* 0x000fee0008000f00 */
.L_x_81:
[----:B-1----:R-:W-:-:S04]  /*51c0*/  SHF.L.U32 R0, R9, 0x1f, RZ ;  /* 0x0000001f09007819 */ /* 0x002fc800000006ff */
[----:B------:R1:W2:Y:S03]  /*51d0*/  SYNCS.PHASECHK.TRANS64.TRYWAIT P0, [R2+URZ+0x28], R0 ;  /* 0x00002800020075a7 */ /* 0x0002a600080011ff */
[----:B--2---:R-:W-:Y:S05]  /*51e0*/  @!P0 NANOSLEEP.SYNCS 0x989680 ;  /* 0x009896800000895d */ /* 0x004fea0003900000 */
[----:B------:R-:W2:Y:S02]  /*51f0*/  @!P0 SYNCS.PHASECHK.TRANS64 P0, [R2+URZ+0x28], R0 ;  /* 0x00002800020085a7 */ /* 0x000ea400080010ff */
[----:B--2---:R-:W-:Y:S05]  /*5200*/  @P0 EXIT ;  /* 0x000000000000094d */ /* 0x004fea0003800000 */
[----:B------:R-:W-:Y:S05]  /*5210*/  BRA `(.L_x_81) ;  /* 0xfffffffc00e87947 */ /* 0x000fea000383ffff */
.L_x_72:
[----:B------:R-:W-:-:S06]  /*5220*/  UISETP.GE.AND UP0, UPT, UR14, 0x4, UPT ;  /* 0x000000040e00788c */ /* 0x000fcc000bf06270 */
[----:B------:R-:W-:-:S13]  /*5230*/  PLOP3.LUT P0, PT, PT, PT, UP0, 0x80, 0x8 ;  /* 0x000000000008781c */ /* 0x000fda0003f0f008 */
[----:B-1----:R-:W-:Y:S05]  /*5240*/  @!P0 EXIT ;  /* 0x000000000000894d */ /* 0x002fea0003800000 */
[----:B------:R-:W-:Y:S06]  /*5250*/  BAR.SYNC.DEFER_BLOCKING 0x6, 0xa0 ;  /* 0x0182800000007b1d */ /* 0x000fec0000010000 */
[----:B------:R-:W-:Y:S01]  /*5260*/  UMOV UR4, 0x400 ;  /* 0x0000040000047882 */ /* 0x000fe20000000000 */
[----:B------:R-:W2:Y:S01]  /*5270*/  LDCU.64 UR6, c[0x0][0x890] ;  /* 0x00011200ff0677ac */ /* 0x000ea20008000a00 */
[----:B------:R-:W-:Y:S01]  /*5280*/  ULEA UR4, UR46, UR4, 0x18 ;  /* 0x000000042e047291 */ /* 0x000fe2000f8ec0ff */
[----:B------:R-:W1:Y:S01]  /*5290*/  LDCU.64 UR8, c[0x0][0x8a8] ;  /* 0x00011500ff0877ac */ /* 0x000e620008000a00 */
[----:B------:R-:W3:Y:S01]  /*52a0*/  LDCU UR44, c[0x0][0xb0c] ;  /* 0x00016180ff2c77ac */ /* 0x000ee20008000800 */
[----:B------:R-:W4:Y:S06]  /*52b0*/  LDCU UR41, c[0x0][0xb30] ;  /* 0x00016600ff2977ac */ /* 0x000f2c0008000800 */
[----:B------:R-:W5:Y:S02]  /*52c0*/  LDS R16, [UR4+0xf0] ;  /* 0x0000f004ff107984 */ /* 0x000f640008000800 */
[----:B------:R-:W1:Y:S01]  /*52d0*/  LDCU.64 UR4, c[0x0][0x888] ;  /* 0x00011100ff0477ac */ /* 0x000e620008000a00 */
[----:B--2---:R-:W-:Y:S01]  /*52e0*/  MOV R5, UR6 ;  /* 0x0000000600057c02 */ /* 0x004fe20008000f00 */
[----:B------:R-:W2:Y:S01]  /*52f0*/  LDCU.64 UR42, c[0x0][0xb28] ;  /* 0x00016500ff2a77ac */ /* 0x000ea20008000a00 */
[----:B------:R-:W-:Y:S01]  /*5300*/  UMOV UR40, URZ ;  /* 0x000000ff00287c82 */ /* 0x000fe20008000000 */
[----:B------:R-:W-:Y:S01]  /*5310*/  UMOV UR18, URZ ;  /* 0x000000ff00127c82 */ /* 0x000fe20008000000 */
[----:B-1----:R-:W-:Y:S01]  /*5320*/  IMAD.U32 R0, RZ, RZ, UR4 ;  /* 0x00000004ff007e24 */ /* 0x002fe2000f8e00ff */
[----:B------:R-:W-:Y:S01]  /*5330*/  MOV R4, UR5 ;  /* 0x0000000500047c02 */ /* 0x000fe20008000f00 */
[----:B------:R-:W1:Y:S03]  /*5340*/  LDCU.64 UR4, c[0x0][0x8b0] ;  /* 0x00011600ff0477ac */ /* 0x000e660008000a00 */
[----:B------:R3:W-:Y:S04]  /*5350*/  STL [R1+0x14], R0 ;  /* 0x0000140001007387 */ /* 0x0007e80000100800 */
[----:B------:R4:W-:Y:S04]  /*5360*/  STL [R1+0x10], R4 ;  /* 0x0000100401007387 */ /* 0x0009e80000100800 */
[----:B------:R1:W-:Y:S01]  /*5370*/  STL [R1+0x8], R5 ;  /* 0x0000080501007387 */ /* 0x0003e20000100800 */
[----:B---3--:R-:W-:-:S02]  /*5380*/  IMAD.U32 R0, R6, 0x10000, RZ ;  /* 0x0001000006007824 */ /* 0x008fc400078e00ff */
[----:B----4-:R-:W-:-:S03]  /*5390*/  IMAD.U32 R4, RZ, RZ, UR7 ;  /* 0x00000007ff047e24 */ /* 0x010fc6000f8e00ff */
[----:B------:R-:W-:Y:S02]  /*53a0*/  LOP3.LUT R0, R0, 0x600000, RZ, 0xc0, !PT ;  /* 0x0060000000007812 */ /* 0x000fe400078ec0ff */
[----:B-1----:R-:W-:Y:S01]  /*53b0*/  MOV R5, UR4 ;  /* 0x0000000400057c02 */ /* 0x002fe20008000f00 */
[----:B------:R1:W-:Y:S01]  /*53c0*/  STL [R1+0x34], R4 ;  /* 0x0000340401007387 */ /* 0x0003e20000100800 */
[----:B-----5:R-:W-:-:S03]  /*53d0*/  IADD3 R16, PT, PT, R16, R0, RZ ;  /* 0x0000000010107210 */ /* 0x020fc60007ffe0ff */
[----:B------:R3:W-:Y:S01]  /*53e0*/  STL [R1+0x18], R5 ;  /* 0x0000180501007387 */ /* 0x0007e20000100800 */
[----:B-1----:R-:W-:Y:S01]  /*53f0*/  IMAD.U32 R4, RZ, RZ, UR5 ;  /* 0x00000005ff047e24 */ /* 0x002fe2000f8e00ff */
[----:B------:R-:W1:Y:S01]  /*5400*/  LDCU.128 UR4, c[0x0][0xb10] ;  /* 0x00016200ff0477ac */ /* 0x000e620008000c00 */
[----:B---3--:R-:W-:-:S03]  /*5410*/  MOV R5, UR8 ;  /* 0x0000000800057c02 */ /* 0x008fc60008000f00 */
[----:B------:R3:W-:Y:S04]  /*5420*/  STL [R1+0x30], R4 ;  /* 0x0000300401007387 */ /* 0x0007e80000100800 */
[----:B------:R-:W-:Y:S01]  /*5430*/  STL [R1+0x2c], R5 ;  /* 0x00002c0501007387 */ /* 0x000fe20000100800 */
[----:B-1----:R-:W-:Y:S01]  /*5440*/  IMAD.U32 R0, RZ, RZ, UR4 ;  /* 0x00000004ff007e24 */ /* 0x002fe2000f8e00ff */
[----:B------:R-:W-:Y:S01]  /*5450*/  UMOV UR4, URZ ;  /* 0x000000ff00047c82 */ /* 0x000fe20008000000 */
[----:B------:R-:W-:Y:S02]  /*5460*/  IMAD.U32 R18, RZ, RZ, UR6 ;  /* 0x00000006ff127e24 */ /* 0x000fe4000f8e00ff */
[----:B------:R-:W-:Y:S02]  /*5470*/  IMAD.U32 R251, RZ, RZ, UR4 ;  /* 0x00000004fffb7e24 */ /* 0x000fe4000f8e00ff */
[----:B------:R-:W-:-:S02]  /*5480*/  IMAD.U32 R246, RZ, RZ, UR4 ;  /* 0x00000004fff67e24 */ /* 0x000fc4000f8e00ff */
[----:B---3--:R-:W-:-:S05]  /*5490*/  IMAD.U32 R4, RZ, RZ, UR9 ;  /* 0x00000009ff047e24 */ /* 0x008fca000f8e00ff */
[----:B------:R1:W-:Y:S04]  /*54a0*/  STL [R1+0x28], R4 ;  /* 0x0000280401007387 */ /* 0x0003e80000100800 */
[----:B------:R3:W-:Y:S01]  /*54b0*/  STL [R1+0x24], R0 ;  /* 0x0000240001007387 */ /* 0x0007e20000100800 */
[----:B-1----:R-:W-:Y:S01]  /*54c0*/  MOV R4, UR5 ;  /* 0x0000000500047c02 */ /* 0x002fe20008000f00 */
[----:B------:R-:W-:Y:S02]  /*54d0*/  UMOV UR5, URZ ;  /* 0x000000ff00057c82 */ /* 0x000fe40008000000 */
[----:B------:R-:W-:Y:S02]  /*54e0*/  MOV R250, UR5 ;  /* 0x0000000500fa7c02 */ /* 0x000fe40008000f00 */
[----:B---3--:R-:W-:Y:S01]  /*54f0*/  MOV R0, UR7 ;  /* 0x0000000700007c02 */ /* 0x008fe20008000f00 */
[----:B------:R1:W-:Y:S04]  /*5500*/  STL [R1+0x20], R4 ;  /* 0x0000200401007387 */ /* 0x0003e80000100800 */
[----:B--2---:R1:W-:Y:S02]  /*5510*/  STL [R1+0x1c], R0 ;  /* 0x00001c0001007387 */ /* 0x0043e40000100800 */
.L_x_109:
[----:B------:R-:W2:Y:S01]  /*5520*/  S2UR UR6, SR_CgaCtaId ;  /* 0x00000000000679c3 */ /* 0x000ea20000008800 */
[----:B------:R-:W-:Y:S01]  /*5530*/  R2UR UR5, R250 ;  /* 0x00000000fa0572ca */ /* 0x000fe200000e0000 */
[----:B------:R-:W-:Y:S11]  /*5540*/  UMOV UR4, 0x400 ;  /* 0x0000040000047882 */ /* 0x000ff60000000000 */
[----:B------:R-:W-:Y:S01]  /*5550*/  @!UPT UIADD3 URZ, UPT, UPT, URZ, URZ, URZ ;  /* 0x000000fffffff290 */ /* 0x000fe2000fffe0ff */
[----:B-1----:R-:W-:Y:S05]  /*5560*/  IMAD.U32 R0, RZ, RZ, UR5 ;  /* 0x00000005ff007e24 */ /* 0x002fea000f8e00ff */
[----:B------:R-:W-:Y:S01]  /*5570*/  SHF.L.U32 R0, R0, 0x1f, RZ ;  /* 0x0000001f00007819 */ /* 0x000fe200000006ff */
[----:B--2---:R-:W-:Y:S04]  /*5580*/  ULEA UR46, UR6, UR4, 0x18 ;  /* 0x00000004062e7291 */ /* 0x004fe8000f8ec0ff */
[----:B------:R-:W-:Y:S09]  /*5590*/  ULEA UR4, UR18, UR46, 0x3 ;  /* 0x0000002e12047291 */ /* 0x000ff2000f8e18ff */
[----:B------:R-:W1:Y:S02]  /*55a0*/  SYNCS.PHASECHK.TRANS64.TRYWAIT P0, [UR4+0x40], R0 ;  /* 0x00004000ff0075a7 */ /* 0x000e640008001104 */
[----:B-1----:R-:W-:Y:S05]  /*55b0*/  @!P0 BRA `(.L_x_82) ;  /* 0x0000005400e48947 */ /* 0x002fea0003800000 */
.L_x_138:
[----:B------:R-:W-:Y:S01]  /*55c0*/  ULEA UR5, UR18, UR46, 0x4 ;  /* 0x0000002e12057291 */ /* 0x000fe2000f8e20ff */
[----:B------:R-:W-:Y:S01]  /*55d0*/  R2UR UR8, R252 ;  /* 0x00000000fc0872ca */ /* 0x000fe200000e0000 */
[----:B------:R-:W2:Y:S07]  /*55e0*/  LDCU UR10, c[0x0][0xb24] ;  /* 0x00016480ff0a77ac */ /* 0x000eae0008000800 */
[----:B------:R-:W3:Y:S01]  /*55f0*/  LDS.128 R4, [UR5+0xd0] ;  /* 0x0000d005ff047984 */ /* 0x000ee20008000c00 */
[----:B------:R-:W-:Y:S01]  /*5600*/  @!PT LDS RZ, [RZ] ;  /* 0x00000000fffff984 */ /* 0x000fe20000000800 */
[----:B------:R-:W-:Y:S01]  /*5610*/  @!PT LDS RZ, [RZ] ;  /* 0x00000000fffff984 */ /* 0x000fe20000000800 */
[----:B------:R-:W-:Y:S01]  /*5620*/  @!PT LDS RZ, [RZ] ;  /* 0x00000000fffff984 */ /* 0x000fe20000000800 */
[----:B------:R-:W-:Y:S01]  /*5630*/  @!PT LDS RZ, [RZ] ;  /* 0x00000000fffff984 */ /* 0x000fe20000000800 */
[----:B------:R4:W-:Y:S07]  /*5640*/  MEMBAR.ALL.CTA ;  /* 0x0000000000007992 */ /* 0x0009ee0000008000 */
[----:B----4-:R-:W4:Y:S01]  /*5650*/  FENCE.VIEW.ASYNC.S ;  /* 0x00000000000073c6 */ /* 0x010f220000000000 */
[----:B---3--:R-:W-:Y:S01]  /*5660*/  LOP3.LUT P0, RZ, R6, 0x1, RZ, 0xc0, !PT ;  /* 0x0000000106ff7812 */ /* 0x008fe2000780c0ff */
[----:B--2---:R-:W-:Y:S11]  /*5670*/  UISETP.GE.AND UP0, UPT, UR10, 0x1, UPT ;  /* 0x000000010a00788c */ /* 0x004ff6000bf06270 */
[----:B------:R-:W-:Y:S01]  /*5680*/  @!UPT UIADD3 URZ, UPT, UPT, URZ, URZ, URZ ;  /* 0x000000fffffff290 */ /* 0x000fe2000fffe0ff */
[----:B----4-:R-:W-:Y:S01]  /*5690*/  VOTEU.ANY UP1, P0 ;  /* 0x0000000000ff7886 */ /* 0x010fe20000020100 */
[----:B------:R-:W-:Y:S01]  /*56a0*/  PLOP3.LUT P0, PT, PT, PT, UP1, 0x80, 0x8 ;  /* 0x000000000008781c */ /* 0x000fe20003f0f018 */
[----:B------:R-:W-:Y:S06]  /*56b0*/  UP2UR UR5, UPR, URZ, 0x2 ;  /* 0x00000002ff057883 */ /* 0x000fec0008000000 */
[----:B------:R-:W-:Y:S01]  /*56c0*/  IMAD.U32 R248, RZ, RZ, UR5 ;  /* 0x00000005fff87e24 */ /* 0x000fe2000f8e00ff */
[----:B------:R-:W-:Y:S04]  /*56d0*/  UIADD3 UR5, UPT, UPT, UR4, 0x50, URZ ;  /* 0x0000005004057890 */ /* 0x000fe8000fffe0ff */
[----:B------:R-:W-:Y:S01]  /*56e0*/  UPRMT UR5, URZ, 0x654, UR5 ;  /* 0x00000654ff057896 */ /* 0x000fe20008000005 */
[----:B-1----:R-:W-:Y:S02]  /*56f0*/  @P0 SHF.R.U32.HI R0, RZ, 0x10, R5 ;  /* 0x00000010ff000819 */ /* 0x002fe40000011605 */
[----:B------:R-:W-:Y:S02]  /*5700*/  @P0 MOV R2, R4 ;  /* 0x0000000400020202 */ /* 0x000fe40000000f00 */
[----:B------:R-:W-:Y:S02]  /*5710*/  @P0 R2UR UR4, R0 ;  /* 0x00000000000402ca */ /* 0x000fe400000e0000 */
[----:B------:R-:W-:Y:S02]  /*5720*/  @P0 LOP3.LUT R4, R5, 0xffff, RZ, 0xc0, !PT ;  /* 0x0000ffff05040812 */ /* 0x000fe400078ec0ff */
[----:B------:R-:W-:Y:S01]  /*5730*/  SYNCS.ARRIVE.TRANS64.RED.A1T0 RZ, [UR5], RZ ;  /* 0x000000ffffff79a7 */ /* 0x000fe20008100405 */
[----:B------:R-:W-:Y:S02]  /*5740*/  @P0 R2UR UR7, R2 ;  /* 0x00000000020702ca */ /* 0x000fe400000e0000 */
[----:B------:R-:W-:Y:S06]  /*5750*/  @P0 R2UR UR6, R4 ;  /* 0x00000000040602ca */ /* 0x000fec00000e0000 */
[----:B------:R-:W-:Y:S02]  /*5760*/  @UP1 UMOV UR8, UR4 ;  /* 0x0000000400081c82 */ /* 0x000fe40008000000 */
[----:B------:R-:W-:Y:S03]  /*5770*/  IMAD.U32 R252, RZ, RZ, UR8 ;  /* 0x00000008fffc7e24 */ /* 0x000fe6000f8e00ff */
[----:B------:R-:W-:Y:S02]  /*5780*/  @UP1 UMOV UR39, UR7 ;  /* 0x0000000700271c82 */ /* 0x000fe40008000000 */
[----:B------:R-:W-:Y:S01]  /*5790*/  @UP1 UMOV UR38, UR6 ;  /* 0x0000000600261c82 */ /* 0x000fe20008000000 */
[----:B------:R-:W-:Y:S05]  /*57a0*/  BRA.U !UP0, `(.L_x_83) ;  /* 0x0000000108e87547 */ /* 0x000fea000b800000 */
[----:B------:R-:W1:Y:S01]  /*57b0*/  LDCU UR7, c[0x0][0x370] ;  /* 0x00006e00ff0777ac */ /* 0x000e620008000800 */
[----:B------:R-:W2:Y:S01]  /*57c0*/  LDL R9, [R1+0x1c] ;  /* 0x00001c0001097983 */ /* 0x000ea20000100800 */
[----:B------:R-:W-:Y:S01]  /*57d0*/  R2UR UR19, R18 ;  /* 0x00000000121372ca */ /* 0x000fe200000e0000 */
[----:B------:R-:W3:Y:S02]  /*57e0*/  LDCU UR4, c[0x0][0x374] ;  /* 0x00006e80ff0477ac */ /* 0x000ee40008000800 */
[----:B------:R-:W4:Y:S01]  /*57f0*/  LDL R8, [R1+0x24] ;  /* 0x0000240001087983 */ /* 0x000f220000100800 */
[----:B------:R-:W-:Y:S03]  /*5800*/  UISETP.NE.AND UP1, UPT, UR44, 0x1, UPT ;  /* 0x000000012c00788c */ /* 0x000fe6000bf25270 */
[----:B------:R-:W5:Y:S01]  /*5810*/  LDL R3, [R1+0x20] ;  /* 0x0000200001037983 */ /* 0x000f620000100800 */
[----:B------:R-:W-:Y:S05]  /*5820*/  UISETP.NE.AND UP2, UPT, UR10, 0x1, UPT ;  /* 0x000000010a00788c */ /* 0x000fea000bf45270 */
[----:B------:R-:W-:Y:S01]  /*5830*/  UISETP.NE.AND UP0, UPT, UR19, 0x1, UPT ;  /* 0x000000011300788c */ /* 0x000fe2000bf05270 */
[----:B-----5:R-:W-:Y:S02]  /*5840*/  R2UR UR11, R3 ;  /* 0x00000000030b72ca */ /* 0x020fe400000e0000 */
[----:B--2---:R-:W-:Y:S02]  /*5850*/  R2UR UR6, R9 ;  /* 0x00000000090672ca */ /* 0x004fe400000e0000 */
[----:B----4-:R-:W-:Y:S11]  /*5860*/  R2UR UR5, R8 ;  /* 0x00000000080572ca */ /* 0x010ff600000e0000 */
[----:B---3--:R-:W-:Y:S02]  /*5870*/  UIMAD.WIDE.U32 UR8, UR4, UR6, URZ ;  /* 0x00000006040872a5 */ /* 0x008fe4000f8e00ff */
[----:B------:R-:W-:Y:S01]  /*5880*/  UIMAD.WIDE.U32 UR12, UR38, UR6, URZ ;  /* 0x00000006260c72a5 */ /* 0x000fe2000f8e00ff */
[----:B------:R-:W2:Y:S01]  /*5890*/  LDCU UR6, c[0x0][0xb20] ;  /* 0x00016400ff0677ac */ /* 0x000ea20008000800 */
[----:B------:R-:W-:Y:S02]  /*58a0*/  UIMAD.WIDE.U32 UR16, UR39, UR5, URZ ;  /* 0x00000005271072a5 */ /* 0x000fe4000f8e00ff */
[----:B-1----:R-:W-:Y:S03]  /*58b0*/  UIMAD.WIDE.U32 UR14, UR7, UR5, URZ ;  /* 0x00000005070e72a5 */ /* 0x002fe6000f8e00ff */
[----:B------:R-:W-:Y:S02]  /*58c0*/  UMOV UR5, UR9 ;  /* 0x0000000900057c82 */ /* 0x000fe40008000000 */
[----:B--2---:R-:W-:Y:S03]  /*58d0*/  @UP0 USHF.R.U32.HI UR4, URZ, UR6, UR5 ;  /* 0x00000006ff040299 */ /* 0x004fe60008011605 */
[----:B------:R-:W-:Y:S01]  /*58e0*/  UMOV UR5, UR13 ;  /* 0x0000000d00057c82 */ /* 0x000fe20008000000 */
[----:B------:R-:W-:Y:S02]  /*58f0*/  UIMAD.WIDE.U32 UR8, UR4, UR42, URZ ;  /* 0x0000002a040872a5 */ /* 0x000fe4000f8e00ff */
[----:B------:R-:W-:Y:S03]  /*5900*/  USHF.R.U32.HI UR6, URZ, UR6, UR5 ;  /* 0x00000006ff067299 */ /* 0x000fe60008011605 */
[----:B------:R-:W-:Y:S01]  /*5910*/  UMOV UR5, UR15 ;  /* 0x0000000f00057c82 */ /* 0x000fe20008000000 */
[----:B------:R-:W-:Y:S02]  /*5920*/  USEL UR6, UR38, UR6, !UP0 ;  /* 0x0000000626067287 */ /* 0x000fe4000c000000 */
[----:B------:R-:W-:Y:S01]  /*5930*/  @UP1 USHF.R.U32.HI UR7, URZ, UR11, UR5 ;  /* 0x0000000bff071299 */ /* 0x000fe20008011605 */
[----:B------:R-:W-:Y:S02]  /*5940*/  UMOV UR8, UR9 ;  /* 0x0000000900087c82 */ /* 0x000fe40008000000 */
[----:B------:R-:W-:Y:S01]  /*5950*/  UMOV UR5, UR17 ;  /* 0x0000001100057c82 */ /* 0x000fe20008000000 */
[----:B------:R-:W-:Y:S02]  /*5960*/  UIMAD.WIDE.U32 UR12, UR7, UR42, URZ ;  /* 0x0000002a070c72a5 */ /* 0x000fe4000f8e00ff */
[----:B------:R-:W-:Y:S02]  /*5970*/  @UP2 USHF.R.U32.HI UR4, URZ, UR43, UR8 ;  /* 0x0000002bff042299 */ /* 0x000fe40008011608 */
[----:B------:R-:W-:Y:S02]  /*5980*/  USHF.R.U32.HI UR5, URZ, UR11, UR5 ;  /* 0x0000000bff057299 */ /* 0x000fe40008011605 */
[----:B------:R-:W-:Y:S02]  /*5990*/  UIMAD UR4, UR10, UR4, URZ ;  /* 0x000000040a0472a4 */ /* 0x000fe4000f8e02ff */
[----:B------:R-:W-:Y:S02]  /*59a0*/  USEL UR5, UR39, UR5, !UP1 ;  /* 0x0000000527057287 */ /* 0x000fe4000c800000 */
[----:B------:R-:W-:Y:S01]  /*59b0*/  UISETP.GE.AND UP0, UPT, UR6, UR4, UPT ;  /* 0x000000040600728c */ /* 0x000fe2000bf06270 */
[----:B------:R-:W-:Y:S01]  /*59c0*/  UMOV UR8, UR13 ;  /* 0x0000000d00087c82 */ /* 0x000fe20008000000 */
[----:B------:R-:W-:Y:S02]  /*59d0*/  UIMAD.WIDE.U32 UR12, UR6, UR42, URZ ;  /* 0x0000002a060c72a5 */ /* 0x000fe4000f8e00ff */
[----:B------:R-:W-:Y:S04]  /*59e0*/  @UP2 USHF.R.U32.HI UR7, URZ, UR43, UR8 ;  /* 0x0000002bff072299 */ /* 0x000fe80008011608 */
[----:B------:R-:W-:Y:S01]  /*59f0*/  UIMAD UR8, UR10, UR7, URZ ;  /* 0x000000070a0872a4 */ /* 0x000fe2000f8e02ff */
[----:B------:R-:W-:Y:S03]  /*5a00*/  UMOV UR4, UR13 ;  /* 0x0000000d00047c82 */ /* 0x000fe60008000000 */
[----:B------:R-:W-:Y:S02]  /*5a10*/  UISETP.GE.OR UP0, UPT, UR5, UR8, UP0 ;  /* 0x000000080500728c */ /* 0x000fe40008706670 */
[----:B------:R-:W-:Y:S02]  /*5a20*/  USHF.R.U32.HI UR4, URZ, UR43, UR4 ;  /* 0x0000002bff047299 */ /* 0x000fe40008011604 */
[----:B------:R-:W-:Y:S02]  /*5a30*/  UIMAD.WIDE.U32 UR8, UR5, UR42, URZ ;  /* 0x0000002a050872a5 */ /* 0x000fe4000f8e00ff */
[----:B------:R-:W-:Y:S02]  /*5a40*/  USEL UR12, UR6, UR4, !UP2 ;  /* 0x00000004060c7287 */ /* 0x000fe4000d000000 */
[----:B------:R-:W-:Y:S02]  /*5a50*/  UIADD3 UR8, UPT, UPT, -UR5, URZ, URZ ;  /* 0x000000ff05087290 */ /* 0x000fe4000fffe1ff */
[----:B------:R-:W-:Y:S01]  /*5a60*/  UIADD3 UR11, UPT, UPT, -UR12, URZ, URZ ;  /* 0x000000ff0c0b7290 */ /* 0x000fe2000fffe1ff */
[----:B------:R-:W-:Y:S01]  /*5a70*/  @!UP0 UMOV UR4, UR9 ;  /* 0x0000000900048c82 */ /* 0x000fe20008000000 */
[----:B------:R-:W-:Y:S02]  /*5a80*/  UIADD3 UR9, UPT, UPT, -UR6, URZ, URZ ;  /* 0x000000ff06097290 */ /* 0x000fe4000fffe1ff */
[----:B------:R-:W-:Y:S02]  /*5a90*/  @!UP0 USHF.R.U32.HI UR4, URZ, UR43, UR4 ;  /* 0x0000002bff048299 */ /* 0x000fe40008011604 */
[----:B------:R-:W-:Y:S02]  /*5aa0*/  UIMAD UR11, UR10, UR11, UR6 ;  /* 0x0000000b0a0b72a4 */ /* 0x000fe4000f8e0206 */
[----:B------:R-:W-:Y:S04]  /*5ab0*/  @!UP0 USEL UR4, UR5, UR4, !UP2 ;  /* 0x0000000405048287 */ /* 0x000fe8000d000000 */
[----:B------:R-:W-:Y:S02]  /*5ac0*/  @!UP0 UIMAD UR11, UR7, UR11, UR4 ;  /* 0x0000000b070b82a4 */ /* 0x000fe4000f8e0204 */
[----:B------:R-:W-:Y:S02]  /*5ad0*/  @!UP0 UIADD3 UR12, UPT, UPT, UR12, -UR4, URZ ;  /* 0x800000040c0c8290 */ /* 0x000fe4000fffe0ff */
[----:B------:R-:W-:Y:S02]  /*5ae0*/  UIMAD UR7, UR44, UR8, UR39 ;  /* 0x000000082c0772a4 */ /* 0x000fe4000f8e0227 */
[----:B------:R-:W-:Y:S02]  /*5af0*/  @!UP0 UIMAD UR6, UR12, UR10, UR5 ;  /* 0x0000000a0c0682a4 */ /* 0x000fe4000f8e0205 */
[----:B------:R-:W-:Y:S01]  /*5b00*/  UIMAD UR4, UR19, UR9, UR38 ;  /* 0x00000009130472a4 */ /* 0x000fe2000f8e0226 */
[----:B------:R-:W-:Y:S02]  /*5b10*/  @!UP0 UMOV UR5, UR11 ;  /* 0x0000000b00058c82 */ /* 0x000fe40008000000 */
[----:B------:R-:W-:Y:S02]  /*5b20*/  UIMAD UR39, UR5, UR44, UR7 ;  /* 0x0000002c052772a4 */ /* 0x000fe4000f8e0207 */
[----:B------:R-:W-:Y:S11]  /*5b30*/  UIMAD UR38, UR6, UR19, UR4 ;  /* 0x00000013062672a4 */ /* 0x000ff6000f8e0204 */
[----:B------:R-:W-:Y:S01]  /*5b40*/  @!UPT UIADD3 URZ, UPT, UPT, URZ, URZ, URZ ;  /* 0x000000fffffff290 */ /* 0x000fe2000fffe0ff */
.L_x_83:
[----:B------:R-:W-:Y:S01]  /*5b50*/  UISETP.NE.AND UP0, UPT, UR41, 0x1, UPT ;  /* 0x000000012900788c */ /* 0x000fe2000bf05270 */
[----:B------:R-:W2:Y:S04]  /*5b60*/  LDL R0, [R1+0x8] ;  /* 0x0000080001007983 */ /* 0x000ea80000100800 */
[----:B------:R-:W3:Y:S06]  /*5b70*/  LDL R2, [R1+0x34] ;  /* 0x0000340001027983 */ /* 0x000eec0000100800 */
[----:B------:R-:W1:Y:S01]  /*5b80*/  @!UP0 LDCU.128 UR12, c[0x0][0xb10] ;  /* 0x00016200ff0c87ac */ /* 0x000e620008000c00 */
[----:B------:R-:W4:Y:S01]  /*5b90*/  @!UP0 LDCU UR5, c[0x0][0xb0c] ;  /* 0x00016180ff0587ac */ /* 0x000f220008000800 */
[----:B------:R-:W5:Y:S01]  /*5ba0*/  @!UP0 LDCU UR10, c[0x0][0xb20] ;  /* 0x00016400ff0a87ac */ /* 0x000f620008000800 */
[----:B-1----:R-:W-:Y:S02]  /*5bb0*/  UIMAD.WIDE.U32 UR8, UR39, UR12, URZ ;  /* 0x0000000c270872a5 */ /* 0x002fe4000f8e00ff */
[----:B------:R-:W-:Y:S02]  /*5bc0*/  UIMAD.WIDE.U32 UR6, UR38, UR15, URZ ;  /* 0x0000000f260672a5 */ /* 0x000fe4000f8e00ff */
[----:B------:R-:W-:Y:S03]  /*5bd0*/  @!UP0 UISETP.NE.AND UP1, UPT, UR14, 0x1, UPT ;  /* 0x000000010e00888c */ /* 0x000fe6000bf25270 */
[----:B------:R-:W-:Y:S01]  /*5be0*/  @!UP0 UMOV UR4, UR9 ;  /* 0x0000000900048c82 */ /* 0x000fe20008000000 */
[----:B----4-:R-:W-:Y:S02]  /*5bf0*/  @!UP0 UISETP.NE.AND UP2, UPT, UR5, 0x1, UPT ;  /* 0x000000010500888c */ /* 0x010fe4000bf45270 */
[----:B------:R-:W-:Y:S01]  /*5c00*/  @!UP0 USHF.R.U32.HI UR4, URZ, UR13, UR4 ;  /* 0x0000000dff048299 */ /* 0x000fe20008011604 */
[----:B------:R-:W-:Y:S02]  /*5c10*/  @!UP0 UMOV UR6, UR7 ;  /* 0x0000000700068c82 */ /* 0x000fe40008000000 */
[----:B-----5:R-:W-:Y:S02]  /*5c20*/  @!UP0 USHF.R.U32.HI UR6, URZ, UR10, UR6 ;  /* 0x0000000aff068299 */ /* 0x020fe40008011606 */
[----:B------:R-:W-:Y:S02]  /*5c30*/  @!UP0 USEL UR7, UR39, UR4, !UP2 ;  /* 0x0000000427078287 */ /* 0x000fe4000d000000 */
[----:B------:R-:W-:Y:S04]  /*5c40*/  @!UP0 USEL UR6, UR38, UR6, !UP1 ;  /* 0x0000000626068287 */ /* 0x000fe8000c800000 */
[----:B------:R-:W-:Y:S02]  /*5c50*/  @!UP0 UIADD3 UR4, UPT, UPT, -UR7, UR6, URZ ;  /* 0x0000000607048290 */ /* 0x000fe4000fffe1ff */
[----:B------:R-:W-:Y:S02]  /*5c60*/  @!UP0 UIADD3 UR6, UPT, UPT, UR7, -UR6, URZ ;  /* 0x8000000607068290 */ /* 0x000fe4000fffe0ff */
[----:B------:R-:W-:Y:S02]  /*5c70*/  UIADD3 UR7, UPT, UPT, UR18, 0x1, URZ ;  /* 0x0000000112077890 */ /* 0x000fe4000fffe0ff */
[----:B------:R-:W-:Y:S02]  /*5c80*/  @!UP0 UIMAD UR39, UR4, UR5, UR39 ;  /* 0x00000005042782a4 */ /* 0x000fe4000f8e0227 */
[----:B------:R-:W-:Y:S02]  /*5c90*/  @!UP0 UIMAD UR38, UR6, UR14, UR38 ;  /* 0x0000000e062682a4 */ /* 0x000fe4000f8e0226 */
[----:B------:R-:W-:Y:S01]  /*5ca0*/  IMAD.U32 R247, RZ, RZ, UR7 ;  /* 0x00000007fff77e24 */ /* 0x000fe2000f8e00ff */
[----:B--2---:R-:W-:Y:S02]  /*5cb0*/  R2UR UR16, R0 ;  /* 0x00000000001072ca */ /* 0x004fe400000e0000 */
[----:B---3--:R-:W-:Y:S11]  /*5cc0*/  R2UR UR11, R2 ;  /* 0x00000000020b72ca */ /* 0x008ff600000e0000 */
[----:B------:R-:W-:Y:S04]  /*5cd0*/  UISETP.NE.U32.AND UP3, UPT, UR16, URZ, UPT ;  /* 0x000000ff1000728c */ /* 0x000fe8000bf65070 */
[----:B------:R-:W-:Y:S09]  /*5ce0*/  UISETP.NE.AND.EX UP3, UPT, UR11, URZ, UPT, UP3 ;  /* 0x000000ff0b00728c */ /* 0x000ff2000bf65330 */
[----:B------:R-:W-:Y:S05]  /*5cf0*/  BRA.U !UP3, `(.L_x_84) ;  /* 0x000000010b547547 */ /* 0x000fea000b800000 */
[----:B------:R-:W1:Y:S01]  /*5d00*/  LDCU.64 UR8, c[0x0][0x358] ;  /* 0x00006b00ff0877ac */ /* 0x000e620008000a00 */
[----:B------:R-:W2:Y:S01]  /*5d10*/  LDL R3, [R1+0x14] ;  /* 0x0000140001037983 */ /* 0x000ea20000100800 */
[----:B------:R-:W-:Y:S01]  /*5d20*/  R2UR UR6, R0 ;  /* 0x00000000000672ca */ /* 0x000fe200000e0000 */
[----:B------:R-:W-:Y:S02]  /*5d30*/  IMAD.MOV.U32 R245, RZ, RZ, 0x1 ;  /* 0x00000001fff57424 */ /* 0x000fe400078e00ff */
[----:B------:R-:W3:Y:S02]  /*5d40*/  LDL R2, [R1+0x10] ;  /* 0x0000100001027983 */ /* 0x000ee40000100800 */
[----:B---3--:R-:W-:Y:S02]  /*5d50*/  R2UR UR4, R2 ;  /* 0x00000000020472ca */ /* 0x008fe400000e0000 */
[----:B--2---:R-:W-:Y:S11]  /*5d60*/  R2UR UR5, R3 ;  /* 0x00000000030572ca */ /* 0x004ff600000e0000 */
[----:B------:R-:W-:Y:S02]  /*5d70*/  @!UPT UIADD3 URZ, UPT, UPT, URZ, URZ, URZ ;  /* 0x000000fffffff290 */ /* 0x000fe4000fffe0ff */
[----:B------:R-:W-:Y:S04]  /*5d80*/  UISETP.NE.U32.AND UP0, UPT, UR5, URZ, UPT ;  /* 0x000000ff0500728c */ /* 0x000fe8000bf05070 */
[----:B------:R-:W-:Y:S06]  /*5d90*/  UISETP.NE.AND.EX UP0, UPT, UR4, URZ, UPT, UP0 ;  /* 0x000000ff0400728c */ /* 0x000fec000bf05300 */
[----:B------:R-:W-:Y:S05]  /*5da0*/  PLOP3.LUT P0, PT, PT, PT, UP0, 0x80, 0x8 ;  /* 0x000000000008781c */ /* 0x000fea0003f0f008 */
[----:B------:R-:W2:Y:S01]  /*5db0*/  @UP0 LDCU.64 UR4, c[0x0][0x888] ;  /* 0x00011100ff0407ac */ /* 0x000ea20008000a00 */
[----:B------:R-:W-:Y:S04]  /*5dc0*/  @UP0 UIMAD UR6, UR36, UR6, URZ ;  /* 0x00000006240602a4 */ /* 0x000fe8000f8e02ff */
[----:B--2---:R-:W-:Y:S06]  /*5dd0*/  @UP0 UIMAD.WIDE UR4, UR6, 0x4, UR4 ;  /* 0x00000004060408a5 */ /* 0x004fec000f8e0204 */
[----:B------:R-:W-:Y:S02]  /*5de0*/  IMAD.U32 R2, RZ, RZ, UR4 ;  /* 0x00000004ff027e24 */ /* 0x000fe4000f8e00ff */
[----:B------:R-:W-:Y:S05]  /*5df0*/  IMAD.U32 R3, RZ, RZ, UR5 ;  /* 0x00000005ff037e24 */ /* 0x000fea000f8e00ff */
[----:B-1----:R-:W2:Y:S02]  /*5e00*/  @P0 LDG.E R0, desc[UR8][R2.64] ;  /* 0x0000000802000981 */ /* 0x002ea4000c1e1900 */
[----:B--2---:R-:W-:Y:S01]  /*5e10*/  @P0 R2UR UR45, R0 ;  /* 0x00000000002d02ca */ /* 0x004fe200000e0000 */
[----:B------:R-:W-:Y:S05]  /*5e20*/  IMAD.MOV.U32 R0, RZ, RZ, 0x1 ;  /* 0x00000001ff007424 */ /* 0x000fea00078e00ff */
[----:B------:R-:W-:Y:S08]  /*5e30*/  @!P0 PRMT R245, R0, 0x7610, R245 ;  /* 0x0000761000f58816 */ /* 0x000ff000000000f5 */
[----:B------:R-:W1:Y:S02]  /*5e40*/  @!UP0 LDCU UR45, c[0x0][0x880] ;  /* 0x00011000ff2d87ac */ /* 0x000e640008000800 */
.L_x_84:
[----:B------:R-:W2:Y:S04]  /*5e50*/  LDL R0, [R1+0x18] ;  /* 0x0000180001007983 */ /* 0x000ea80000100800 */
[----:B------:R-:W3:Y:S04]  /*5e60*/  LDL R2, [R1+0x30] ;  /* 0x0000300001027983 */ /* 0x000ee80000100800 */
[----:B------:R-:W4:Y:S01]  /*5e70*/  LDL R4, [R1+0xc] ;  /* 0x00000c0001047983 */ /* 0x000f220000100800 */
[----:B--2---:R-:W-:Y:S02]  /*5e80*/  R2UR UR5, R0 ;  /* 0x00000000000572ca */ /* 0x004fe400000e0000 */
[----:B---3--:R-:W-:Y:S02]  /*5e90*/  R2UR UR4, R2 ;  /* 0x00000000020472ca */ /* 0x008fe400000e0000 */
[----:B----4-:R-:W-:Y:S09]  /*5ea0*/  R2UR UR6, R4 ;  /* 0x00000000040672ca */ /* 0x010ff200000e0000 */
[----:B------:R-:W-:Y:S04]  /*5eb0*/  UISETP.NE.U32.AND UP0, UPT, UR5, URZ, UPT ;  /* 0x000000ff0500728c */ /* 0x000fe8000bf05070 */
[----:B------:R-:W-:Y:S02]  /*5ec0*/  UISETP.NE.AND.EX UP0, UPT, UR4, URZ, UPT, UP0 ;  /* 0x000000ff0400728c */ /* 0x000fe4000bf05300 */
[----:B------:R-:W-:Y:S06]  /*5ed0*/  UISETP.NE.AND UP1, UPT, UR6, URZ, UPT ;  /* 0x000000ff0600728c */ /* 0x000fec000bf25270 */
[----:B------:R-:W-:Y:S01]  /*5ee0*/  PLOP3.LUT P2, PT, PT, PT, UP1, 0x80, 0x8 ;  /* 0x000000000008781c */ /* 0x000fe20003f4f018 */
[----:B------:R-:W-:Y:S01]  /*5ef0*/  @!UPT UIADD3 URZ, UPT, UPT, URZ, URZ, URZ ;  /* 0x000000fffffff290 */ /* 0x000fe2000fffe0ff */
[----:B------:R-:W-:Y:S11]  /*5f00*/  BRA.U !UP0, `(.L_x_85) ;  /* 0x00000001084c7547 */ /* 0x000ff6000b800000 */
[----:B------:R-:W2:Y:S01]  /*5f10*/  LDCU.64 UR8, c[0x0][0x358] ;  /* 0x00006b00ff0877ac */ /* 0x000ea20008000a00 */
[----:B------:R-:W3:Y:S01]  /*5f20*/  LDL R3, [R1+0x2c] ;  /* 0x00002c0001037983 */ /* 0x000ee20000100800 */
[----:B------:R-:W-:Y:S03]  /*5f30*/  R2UR UR6, R0 ;  /* 0x00000000000672ca */ /* 0x000fe600000e0000 */
[----:B------:R-:W4:Y:S02]  /*5f40*/  LDL R2, [R1+0x28] ;  /* 0x0000280001027983 */ /* 0x000f240000100800 */
[----:B----4-:R-:W-:Y:S02]  /*5f50*/  R2UR UR4, R2 ;  /* 0x00000000020472ca */ /* 0x010fe400000e0000 */
[----:B---3--:R-:W-:Y:S11]  /*5f60*/  R2UR UR5, R3 ;  /* 0x00000000030572ca */ /* 0x008ff600000e0000 */
[----:B------:R-:W-:Y:S02]  /*5f70*/  @!UPT UIADD3 URZ, UPT, UPT, URZ, URZ, URZ ;  /* 0x000000fffffff290 */ /* 0x000fe4000fffe0ff */
[----:B------:R-:W-:Y:S04]  /*5f80*/  UISETP.NE.U32.AND UP0, UPT, UR5, URZ, UPT ;  /* 0x000000ff0500728c */ /* 0x000fe8000bf05070 */
[----:B------:R-:W-:Y:S06]  /*5f90*/  UISETP.NE.AND.EX UP0, UPT, UR4, URZ, UPT, UP0 ;  /* 0x000000ff0400728c */ /* 0x000fec000bf05300 */
[----:B------:R-:W-:Y:S05]  /*5fa0*/  PLOP3.LUT P0, PT, PT, PT, UP0, 0x80, 0x8 ;  /* 0x000000000008781c */ /* 0x000fea0003f0f008 */
[----:B------:R-:W3:Y:S01]  /*5fb0*/  @UP0 LDCU.64 UR4, c[0x0][0x8a8] ;  /* 0x00011500ff0407ac */ /* 0x000ee20008000a00 */
[----:B------:R-:W-:Y:S04]  /*5fc0*/  @UP0 UIMAD UR6, UR36, UR6, URZ ;  /* 0x00000006240602a4 */ /* 0x000fe8000f8e02ff */
[----:B---3--:R-:W-:Y:S06]  /*5fd0*/  @UP0 UIMAD.WIDE UR4, UR6, 0x4, UR4 ;  /* 0x00000004060408a5 */ /* 0x008fec000f8e0204 */
[----:B------:R-:W-:Y:S02]  /*5fe0*/  IMAD.U32 R2, RZ, RZ, UR4 ;  /* 0x00000004ff027e24 */ /* 0x000fe4000f8e00ff */
[----:B------:R-:W-:Y:S05]  /*5ff0*/  IMAD.U32 R3, RZ, RZ, UR5 ;  /* 0x00000005ff037e24 */ /* 0x000fea000f8e00ff */
[----:B--2---:R-:W2:Y:S02]  /*6000*/  @P0 LDG.E R0, desc[UR8][R2.64] ;  /* 0x0000000802000981 */ /* 0x004ea4000c1e1900 */
[----:B--2---:R-:W-:Y:S11]  /*6010*/  @P0 R2UR UR37, R0 ;  /* 0x00000000002502ca */ /* 0x004ff600000e0000 */
[----:B------:R-:W-:Y:S03]  /*6020*/  @!UPT UIADD3 URZ, UPT, UPT, URZ, URZ, URZ ;  /* 0x000000fffffff290 */ /* 0x000fe6000fffe0ff */
[----:B------:R-:W2:Y:S02]  /*6030*/  @!UP0 LDCU UR37, c[0x0][0x8a0] ;  /* 0x00011400ff2587ac */ /* 0x000ea40008000800 */
.L_x_85:
[----:B------:R-:W-:Y:S01]  /*6040*/  R2UR UR4, R4 ;  /* 0x00000000040472ca */ /* 0x000fe200000e0000 */
[----:B------:R-:W-:Y:S01]  /*6050*/  UPLOP3.LUT UP2, UPT, UPT, UPT, UPT, 0x40, 0x4 ;  /* 0x000000000004789c */ /* 0x000fe20003f4e870 */
[----:B-1----:R-:W-:Y:S01]  /*6060*/  @P2 FSETP.NEU.AND P1, PT, RZ, UR45, PT ;  /* 0x0000002dff002c0b */ /* 0x002fe2000bf2d000 */
[----:B------:R-:W-:Y:S01]  /*6070*/  ULEA UR47, UR40, UR46, 0x3 ;  /* 0x0000002e282f7291 */ /* 0x000fe2000f8e18ff */
[----:B------:R-:W-:Y:S02]  /*6080*/  @P2 LOP3.LUT P0, RZ, R245, 0xff, RZ, 0xc0, !PT ;  /* 0x000000fff5ff2812 */ /* 0x000fe4000780c0ff */
[----:B------:R-:W-:Y:S02]  /*6090*/  CS2R R240, SRZ ;  /* 0x0000000000f07805 */ /* 0x000fe4000001ff00 */
[----:B------:R-:W-:Y:S02]  /*60a0*/  R2UR UR7, R246 ;  /* 0x00000000f60772ca */ /* 0x000fe400000e0000 */
[----:B------:R-:W-:Y:S02]  /*60b0*/  CS2R R230, SRZ ;  /* 0x0000000000e67805 */ /* 0x000fe4000001ff00 */
[----:B------:R-:W-:Y:S02]  /*60c0*/  R2UR UR6, R251 ;  /* 0x00000000fb0672ca */ /* 0x000fe400000e0000 */
[----:B------:R-:W-:Y:S02]  /*60d0*/  CS2R R222, SRZ ;  /* 0x0000000000de7805 */ /* 0x000fe4000001ff00 */
[----:B------:R-:W-:Y:S02]  /*60e0*/  CS2R R214, SRZ ;  /* 0x0000000000d67805 */ /* 0x000fe4000001ff00 */
[----:B------:R-:W-:Y:S02]  /*60f0*/  CS2R R206, SRZ ;  /* 0x0000000000ce7805 */ /* 0x000fe4000001ff00 */
[----:B------:R-:W-:Y:S01]  /*6100*/  CS2R R198, SRZ ;  /* 0x0000000000c67805 */ /* 0x000fe2000001ff00 */
[----:B------:R-:W-:Y:S01]  /*6110*/  UISETP.NE.AND UP4, UPT, UR4, URZ, UPT ;  /* 0x000000ff0400728c */ /* 0x000fe2000bf85270 */
[----:B------:R-:W-:Y:S02]  /*6120*/  CS2R R190, SRZ ;  /* 0x0000000000be7805 */ /* 0x000fe4000001ff00 */
[----:B------:R-:W-:Y:S02]  /*6130*/  CS2R R182, SRZ ;  /* 0x0000000000b67805 */ /* 0x000fe4000001ff00 */
[----:B------:R-:W-:Y:S02]  /*6140*/  CS2R R174, SRZ ;  /* 0x0000000000ae7805 */ /* 0x000fe4000001ff00 */
[----:B------:R-:W-:Y:S02]  /*6150*/  CS2R R166, SRZ ;  /* 0x0000000000a67805 */ /* 0x000fe4000001ff00 */
[----:B------:R-:W-:Y:S01]  /*6160*/  CS2R R158, SRZ ;  /* 0x00000000009e7805 */ /* 0x000fe2000001ff00 */
[----:B------:R-:W-:Y:S01]  /*6170*/  IMAD.U32 R0, RZ, RZ, UR7 ;  /* 0x00000007ff007e24 */ /* 0x000fe2000f8e00ff */
[----:B------:R-:W-:Y:S02]  /*6180*/  CS2R R150, SRZ ;  /* 0x0000000000967805 */ /* 0x000fe4000001ff00 */
[----:B------:R-:W-:Y:S02]  /*6190*/  CS2R R142, SRZ ;  /* 0x00000000008e7805 */ /* 0x000fe4000001ff00 */
[----:B------:R-:W-:Y:S02]  /*61a0*/  CS2R R136, SRZ ;  /* 0x0000000000887805 */ /* 0x000fe4000001ff00 */
[----:B------:R-:W-:Y:S01]  /*61b0*/  CS2R R22, SRZ ;  /* 0x0000000000167805 */ /* 0x000fe2000001ff00 */
[----:B------:R-:W1:Y:S01]  /*61c0*/  @UP4 LDCU.64 UR4, c[0x0][0x888] ;  /* 0x00011100ff0447ac */ /* 0x000e620008000a00 */
[----:B------:R-:W-:Y:S02]  /*61d0*/  @UP4 UPLOP3.LUT UP2, UPT, UPT, UPT, UP3, 0x80, 0x8 ;  /* 0x000000000008489c */ /* 0x000fe40003f4f030 */
[----:B-1----:R-:W-:Y:S04]  /*61e0*/  @UP4 UISETP.NE.U32.AND UP0, UPT, UR4, URZ, UPT ;  /* 0x000000ff0400428c */ /* 0x002fe8000bf05070 */
[----:B------:R-:W-:Y:S03]  /*61f0*/  @UP4 UISETP.NE.AND.EX UP1, UPT, UR5, URZ, UPT, UP0 ;  /* 0x000000ff0500428c */ /* 0x000fe6000bf25300 */
[----:B------:R-:W-:Y:S01]  /*6200*/  @P2 VOTEU.ANY UP0, P1 ;  /* 0x0000000000ff2886 */ /* 0x000fe20000800100 */
[----:B------:R-:W-:Y:S02]  /*6210*/  @UP4 USEL UR4, URZ, 0xffffffff, UP0 ;  /* 0xffffffffff044887 */ /* 0x000fe40008000000 */
[----:B------:R-:W-:Y:S01]  /*6220*/  @UP4 USEL UR5, URZ, 0xffffffff, UP1 ;  /* 0xffffffffff054887 */ /* 0x000fe20008800000 */
[----:B------:R-:W-:Y:S01]  /*6230*/  @P2 VOTEU.ANY UP0, P0 ;  /* 0x0000000000ff2886 */ /* 0x000fe20000000100 */
[----:B------:R-:W-:Y:S02]  /*6240*/  PLOP3.LUT P2, PT, PT, PT, PT, 0x8, 0x80 ;  /* 0x000000000080781c */ /* 0x000fe40003f4e170 */
[----:B------:R-:W-:Y:S04]  /*6250*/  @UP2 USEL UR4, UR5, UR4, !UP0 ;  /* 0x0000000405042287 */ /* 0x000fe8000c000000 */
[----:B------:R-:W-:Y:S04]  /*6260*/  @UP4 ULOP3.LUT UR4, UR4, 0x1, URZ, 0xc0, !UPT ;  /* 0x0000000104044892 */ /* 0x000fe8000f8ec0ff */
[----:B------:R-:W-:Y:S06]  /*6270*/  UISETP.NE.U32.OR UP0, UPT, UR4, 0x1, !UP4 ;  /* 0x000000010400788c */ /* 0x000fec000e705470 */
[----:B------:R-:W-:Y:S11]  /*6280*/  PLOP3.LUT P0, PT, PT, PT, UP0, 0x80, 0x8 ;  /* 0x000000000008781c */ /* 0x000ff60003f0f008 */
[----:B------:R-:W-:Y:S02]  /*6290*/  @!UPT UIADD3 URZ, UPT, UPT, URZ, URZ, URZ ;  /* 0x000000fffffff290 */ /* 0x000fe4000fffe0ff */
[----:B------:R-:W-:Y:S04]  /*62a0*/  @P0 SHF.L.U32 R0, R0, 0x1f, RZ ;  /* 0x0000001f00000819 */ /* 0x000fe800000006ff */
[----:B------:R1:W3:Y:S02]  /*62b0*/  @P0 SYNCS.PHASECHK.TRANS64.TRYWAIT P1, [UR46+0x20], R0 ;  /* 0x00002000ff0005a7 */ /* 0x0002e4000802112e */
[----:B-1----:R-:W-:Y:S05]  /*62c0*/  IMAD.U32 R0, RZ, RZ, UR6 ;  /* 0x00000006ff007e24 */ /* 0x002fea000f8e00ff */
[----:B------:R-:W-:Y:S04]  /*62d0*/  SHF.L.U32 R4, R0, 0x1f, RZ ;  /* 0x0000001f00047819 */ /* 0x000fe800000006ff */
[----:B------:R1:W4:Y:S01]  /*62e0*/  SYNCS.PHASECHK.TRANS64.TRYWAIT P3, [UR47+0x60], R4 ;  /* 0x00006004ff0075a7 */ /* 0x000322000806112f */
[----:B---3--:R-:W-:Y:S01]  /*62f0*/  @P0 PLOP3.LUT P2, PT, P1, PT, PT, 0x8, 0x80 ;  /* 0x000000000080081c */ /* 0x008fe20000f4e170 */
[----:B------:R-:W-:Y:S01]  /*6300*/  @!UPT UIADD3 URZ, UPT, UPT, URZ, URZ, URZ ;  /* 0x000000fffffff290 */ /* 0x000fe2000fffe0ff */
[----:B-1----:R-:W-:Y:S11]  /*6310*/  BRA.U !UP0, `(.L_x_86) ;  /* 0x0000000508347547 */ /* 0x002ff6000b800000 */
[----:B------:R-:W-:Y:S02]  /*6320*/  FSETP.NEU.AND P1, PT, RZ, UR45, PT ;  /* 0x0000002dff007c0b */ /* 0x000fe4000bf2d000 */
[----:B------:R-:W-:Y:S01]  /*6330*/  LOP3.LUT P0, RZ, R245, 0xff, RZ, 0xc0, !PT ;  /* 0x000000fff5ff7812 */ /* 0x000fe2000780c0ff */
[----:B------:R-:W-:Y:S01]  /*6340*/  @!UPT UIADD3 URZ, UPT, UPT, URZ, URZ, URZ ;  /* 0x000000fffffff290 */ /* 0x000fe2000fffe0ff */
[----:B------:R-:W-:Y:S11]  /*6350*/  @!P2 BRA `(.L_x_87) ;  /* 0x000000000018a947 */ /* 0x000ff60003800000 */
[----:B------:R-:W-:Y:S11]  /*6360*/  R2UR UR4, R246 ;  /* 0x00000000f60472ca */ /* 0x000ff600000e0000 */
[----:B------:R-:W-:Y:S02]  /*6370*/  @!UPT UIADD3 URZ, UPT, UPT, URZ, URZ, URZ ;  /* 0x000000fffffff290 */ /* 0x000fe4000fffe0ff */
[----:B------:R-:W-:Y:S05]  /*6380*/  IMAD.U32 R0, RZ, RZ, UR4 ;  /* 0x00000004ff007e24 */ /* 0x000fea000f8e00ff */
[----:B------:R-:W-:Y:S04]  /*6390*/  SHF.L.U32 R0, R0, 0x1f, RZ ;  /* 0x0000001f00007819 */ /* 0x000fe800000006ff */
[----:B------:R-:W1:Y:S02]  /*63a0*/  SYNCS.PHASECHK.TRANS64.TRYWAIT P2, [UR46+0x20], R0 ;  /* 0x00002000ff0075a7 */ /* 0x000e64000804112e */
[----:B-1----:R-:W-:Y:S05]  /*63b0*/  @!P2 BRA `(.L_x_88) ;  /* 0x00000048007ca947 */ /* 0x002fea0003800000 */
.L_x_87:
[----:B------:R-:W3:Y:S01]  /*63c0*/  LDL R5, [R1+0x14] ;  /* 0x0000140001057983 */ /* 0x000ee20000100800 */
[----:B------:R-:W-:Y:S02]  /*63d0*/  CS2R R22, SRZ ;  /* 0x0000000000167805 */ /* 0x000fe4000001ff00 */
[----:B------:R-:W-:Y:S02]  /*63e0*/  CS2R R136, SRZ ;  /* 0x0000000000887805 */ /* 0x000fe4000001ff00 */
[----:B------:R-:W-:Y:S01]  /*63f0*/  CS2R R142, SRZ ;  /* 0x00000000008e7805 */ /* 0x000fe2000001ff00 */
[----:B------:R-:W5:Y:S01]  /*6400*/  LDL R3, [R1+0x10] ;  /* 0x0000100001037983 */ /* 0x000f620000100800 */
[----:B------:R-:W-:Y:S01]  /*6410*/  VOTEU.ANY UP1, P1 ;  /* 0x0000000000ff7886 */ /* 0x000fe20000820100 */
[----:B------:R-:W-:Y:S02]  /*6420*/  CS2R R150, SRZ ;  /* 0x0000000000967805 */ /* 0x000fe4000001ff00 */
        /* <DEDUP_REMOVED lines=10> */
[----:B------:R-:W-:Y:S01]  /*64d0*/  CS2R R240, SRZ ;  /* 0x0000000000f07805 */ /* 0x000fe2000001ff00 */
[----:B------:R-:W1:Y:S01]  /*64e0*/  S2UR UR7, SR_CgaCtaId ;  /* 0x00000000000779c3 */ /* 0x000e620000008800 */
[----:B------:R-:W-:Y:S11]  /*64f0*/  R2UR UR6, R246 ;  /* 0x00000000f60672ca */ /* 0x000ff600000e0000 */
[----:B------:R-:W-:Y:S02]  /*6500*/  @!UPT UIADD3 URZ, UPT, UPT, URZ, URZ, URZ ;  /* 0x000000fffffff290 */ /* 0x000fe4000fffe0ff */
[----:B------:R-:W-:Y:S06]  /*6510*/  ULOP3.LUT UR6, UR6, 0x1, URZ, 0x3c, !UPT ;  /* 0x0000000106067892 */ /* 0x000fec000f8e3cff */
[----:B------:R-:W-:Y:S01]  /*6520*/  IMAD.U32 R246, RZ, RZ, UR6 ;  /* 0x00000006fff67e24 */ /* 0x000fe2000f8e00ff */
[----:B-----5:R-:W-:Y:S02]  /*6530*/  R2UR UR4, R3 ;  /* 0x00000000030472ca */ /* 0x020fe400000e0000 */
[----:B---3--:R-:W-:Y:S11]  /*6540*/  R2UR UR5, R5 ;  /* 0x00000000050572ca */ /* 0x008ff600000e0000 */
[----:B------:R-:W-:Y:S02]  /*6550*/  @!UPT UIADD3 URZ, UPT, UPT, URZ, URZ, URZ ;  /* 0x000000fffffff290 */ /* 0x000fe4000fffe0ff */
[----:B------:R-:W-:Y:S04]  /*6560*/  UISETP.NE.U32.AND UP0, UPT, UR5, URZ, UPT ;  /* 0x000000ff0500728c */ /* 0x000fe8000bf05070 */
[----:B------:R-:W-:Y:S02]  /*6570*/  UISETP.NE.AND.EX UP0, UPT, UR4, URZ, UPT, UP0 ;  /* 0x000000ff0400728c */ /* 0x000fe4000bf05300 */
[----:B------:R-:W-:Y:S02]  /*6580*/  USEL UR4, URZ, 0xffffffff, UP1 ;  /* 0xffffffffff047887 */ /* 0x000fe40008800000 */
[----:B------:R-:W-:Y:S03]  /*6590*/  USEL UR5, URZ, 0xffffffff, UP0 ;  /* 0xffffffffff057887 */ /* 0x000fe60008000000 */
[----:B------:R-:W-:Y:S01]  /*65a0*/  VOTEU.ANY UP0, P0 ;  /* 0x0000000000ff7886 */ /* 0x000fe20000000100 */
[----:B------:R-:W-:Y:S04]  /*65b0*/  @UP3 USEL UR4, UR5, UR4, !UP0 ;  /* 0x0000000405043287 */ /* 0x000fe8000c000000 */
[----:B------:R-:W-:Y:S04]  /*65c0*/  ULOP3.LUT UR4, UR4, 0x1, URZ, 0xc0, !UPT ;  /* 0x0000000104047892 */ /* 0x000fe8000f8ec0ff */
[----:B------:R-:W-:Y:S02]  /*65d0*/  UISETP.NE.U32.AND UP0, UPT, UR4, 0x1, UPT ;  /* 0x000000010400788c */ /* 0x000fe4000bf05070 */
[----:B------:R-:W-:Y:S04]  /*65e0*/  UIADD3 UR4, UPT, UPT, UR46, 0x28, URZ ;  /* 0x000000282e047890 */ /* 0x000fe8000fffe0ff */
[----:B------:R-:W-:Y:S01]  /*65f0*/  PLOP3.LUT P0, PT, PT, PT, UP0, 0x80, 0x8 ;  /* 0x000000000008781c */ /* 0x000fe20003f0f008 */
[----:B-1----:R-:W-:Y:S11]  /*6600*/  UPRMT UR4, UR7, 0x654, UR4 ;  /* 0x0000065407047896 */ /* 0x002ff60008000004 */
[----:B------:R-:W-:Y:S01]  /*6610*/  @!UPT UIADD3 URZ, UPT, UPT, URZ, URZ, URZ ;  /* 0x000000fffffff290 */ /* 0x000fe2000fffe0ff */
[----:B------:R-:W1:Y:S02]  /*6620*/  @P0 S2R R2, SR_TID.X ;  /* 0x0000000000020919 */ /* 0x000e640000002100 */
[--C-:B-1----:R-:W-:Y:S01]  /*6630*/  @P0 SHF.R.U32.HI R0, RZ, 0x4, R2.reuse ;  /* 0x00000004ff000819 */ /* 0x102fe20000011602 */
[----:B------:R-:W-:Y:S03]  /*6640*/  @P0 IMAD.SHL.U32 R3, R2, 0x10, RZ ;  /* 0x0000001002030824 */ /* 0x000fe600078e00ff */
[----:B------:R-:W-:Y:S02]  /*6650*/  @P0 LOP3.LUT R0, R0, 0x1, RZ, 0xc0, !PT ;  /* 0x0000000100000812 */ /* 0x000fe400078ec0ff */
[----:B------:R-:W-:Y:S02]  /*6660*/  @P0 LOP3.LUT R3, R3, 0xf0, RZ, 0xc0, !PT ;  /* 0x000000f003030812 */ /* 0x000fe400078ec0ff */
[----:B------:R-:W-:Y:S05]  /*6670*/  @P0 LOP3.LUT R0, R0, 0x60, R2, 0xf8, !PT ;  /* 0x0000006000000812 */ /* 0x000fea00078ef802 */
[----:B------:R-:W-:Y:S05]  /*6680*/  @P0 IMAD R0, R0, 0x8, R3 ;  /* 0x0000000800000824 */ /* 0x000fea00078e0203 */
[----:B------:R1:W3:Y:S04]  /*6690*/  @P0 LDS.64 R22, [R0+UR46+0x100] ;  /* 0x0001002e00160984 */ /* 0x0002e80008000a00 */
[----:B------:R1:W1:Y:S04]  /*66a0*/  @P0 LDS.64 R136, [R0+UR46+0x500] ;  /* 0x0005002e00880984 */ /* 0x0002680008000a00 */
        /* <DEDUP_REMOVED lines=12> */
[----:B------:R1:W1:Y:S01]  /*6770*/  @P0 LDS.64 R240, [R0+UR46+0x3900] ;  /* 0x0039002e00f00984 */ /* 0x0002620008000a00 */
[----:B------:R-:W-:Y:S01]  /*6780*/  @!PT LDS RZ, [RZ] ;  /* 0x00000000fffff984 */ /* 0x000fe20000000800 */
[----:B------:R-:W-:Y:S01]  /*6790*/  @!PT LDS RZ, [RZ] ;  /* 0x00000000fffff984 */ /* 0x000fe20000000800 */
[----:B------:R-:W-:Y:S01]  /*67a0*/  @!PT LDS RZ, [RZ] ;  /* 0x00000000fffff984 */ /* 0x000fe20000000800 */
[----:B------:R-:W-:Y:S01]  /*67b0*/  @!PT LDS RZ, [RZ] ;  /* 0x00000000fffff984 */ /* 0x000fe20000000800 */
[----:B------:R5:W-:Y:S06]  /*67c0*/  MEMBAR.ALL.CTA ;  /* 0x0000000000007992 */ /* 0x000bec0000008000 */
[----:B-----5:R-:W5:Y:S02]  /*67d0*/  FENCE.VIEW.ASYNC.S ;  /* 0x00000000000073c6 */ /* 0x020f640000000000 */
[----:B---3-5:R-:W-:Y:S01]  /*67e0*/  SYNCS.ARRIVE.TRANS64.RED.A1T0 RZ, [UR4], RZ ;  /* 0x000000ffffff79a7 */ /* 0x028fe20008100404 */
.L_x_86:
[----:B----4-:R-:W-:Y:S05]  /*67f0*/  @P3 BRA `(.L_x_89) ;  /* 0x0000000000083947 */ /* 0x010fea0003800000 */
[----:B------:R-:W3:Y:S02]  /*6800*/  SYNCS.PHASECHK.TRANS64.TRYWAIT P0, [UR47+0x60], R4 ;  /* 0x00006004ff0075a7 */ /* 0x000ee4000800112f */
[----:B---3--:R-:W-:Y:S05]  /*6810*/  @!P0 BRA `(.L_x_90) ;  /* 0x00000044007c8947 */ /* 0x008fea0003800000 */
.L_x_89:
[----:B------:R-:W3:Y:S01]  /*6820*/  S2R R138, SR_TID.X ;  /* 0x00000000008a7919 */ /* 0x000ee20000002100 */
[----:B------:R-:W-:Y:S04]  /*6830*/  ULEA.HI UR4, UR40, UR40, URZ, 0x1 ;  /* 0x0000002828047291 */ /* 0x000fe8000f8f08ff */
[----:B------:R-:W-:Y:S02]  /*6840*/  USHF.R.U32.HI UR5, URZ, 0x1, UR4 ;  /* 0x00000001ff057899 */ /* 0x000fe40008011604 */
[----:B------:R-:W-:Y:S04]  /*6850*/  ULOP3.LUT UR4, UR4, 0xffe, URZ, 0xc0, !UPT ;  /* 0x00000ffe04047892 */ /* 0x000fe8000f8ec0ff */
[----:B------:R-:W-:Y:S01]  /*6860*/  UIADD3 UR4, UPT, UPT, -UR4, UR40, URZ ;  /* 0x0000002804047290 */ /* 0x000fe2000fffe1ff */
[----:B------:R-:W-:Y:S04]  /*6870*/  IMAD.U32 R2, RZ, RZ, UR5 ;  /* 0x00000005ff027e24 */ /* 0x000fe8000f8e00ff */
[----:B------:R-:W-:Y:S01]  /*6880*/  IMAD R2, R2, 0xf0, R16 ;  /* 0x000000f002027824 */ /* 0x000fe200078e0210 */
[----:B-1----:R-:W-:Y:S05]  /*6890*/  MOV R0, UR4 ;  /* 0x0000000400007c02 */ /* 0x002fea0008000f00 */
[----:B------:R-:W-:Y:S05]  /*68a0*/  IMAD R17, R0, 0x100000, R2 ;  /* 0x0010000000117824 */ /* 0x000fea00078e0202 */
[----:B------:R-:W-:Y:S02]  /*68b0*/  SHF.R.U32.HI R0, RZ, 0x15, R17 ;  /* 0x00000015ff007819 */ /* 0x000fe40000011611 */
[----:B---3--:R-:W-:Y:S04]  /*68c0*/  SHF.R.U32.HI R19, RZ, 0x5, R138 ;  /* 0x00000005ff137819 */ /* 0x008fe8000001168a */
[----:B------:R-:W-:Y:S11]  /*68d0*/  LOP3.LUT P0, RZ, R0, 0x3, R19, 0x48, !PT ;  /* 0x0000000300ff7812 */ /* 0x000ff60007804813 */
[----:B------:R-:W-:Y:S02]  /*68e0*/  @!UPT UIADD3 URZ, UPT, UPT, URZ, URZ, URZ ;  /* 0x000000fffffff290 */ /* 0x000fe4000fffe0ff */
[----:B------:R-:W-:Y:S05]  /*68f0*/  @!P0 BRA `(.L_x_91) ;  /* 0x0000000000408947 */ /* 0x000fea0003800000 */
[----:B------:R-:W1:Y:S01]  /*6900*/  LDCU.64 UR8, c[0x4][0x68] ;  /* 0x01000d00ff0877ac */ /* 0x000e620008000a00 */
[----:B------:R-:W-:Y:S01]  /*6910*/  MOV R3, 0x0 ;  /* 0x0000000000037802 */ /* 0x000fe20000000f00 */
[----:B------:R-:W-:Y:S02]  /*6920*/  HFMA2 R12, -RZ, RZ, 0, 5.9604644775390625e-08 ;  /* 0x00000001ff0c7431 */ /* 0x000fe400000001ff */
[----:B------:R-:W-:Y:S02]  /*6930*/  IMAD.MOV.U32 R8, RZ, RZ, 0x192 ;  /* 0x00000192ff087424 */ /* 0x000fe400078e00ff */
[----:B------:R-:W-:Y:S01]  /*6940*/  IMAD.MOV.U32 R13, RZ, RZ, RZ ;  /* 0x000000ffff0d7224 */ /* 0x000fe200078e00ff */
[----:B------:R-:W3:Y:S01]  /*6950*/  LDCU.64 UR6, c[0x4][0x70] ;  /* 0x01000e00ff0677ac */ /* 0x000ee20008000a00 */
[----:B------:R-:W4:Y:S01]  /*6960*/  LDC.64 R2, c[0x4][R3] ;  /* 0x0100000003027b82 */ /* 0x000f220000000a00 */
[----:B------:R-:W5:Y:S01]  /*6970*/  LDCU.64 UR4, c[0x4][0x8] ;  /* 0x01000100ff0477ac */ /* 0x000f620008000a00 */
[----:B-1----:R-:W-:Y:S01]  /*6980*/  MOV R5, UR9 ;  /* 0x0000000900057c02 */ /* 0x002fe20008000f00 */
[----:B------:R-:W-:Y:S01]  /*6990*/  IMAD.U32 R4, RZ, RZ, UR8 ;  /* 0x00000008ff047e24 */ /* 0x000fe2000f8e00ff */
[----:B---3--:R-:W-:Y:S01]  /*69a0*/  MOV R7, UR7 ;  /* 0x0000000700077c02 */ /* 0x008fe20008000f00 */
[----:B------:R-:W-:Y:S01]  /*69b0*/  IMAD.U32 R6, RZ, RZ, UR6 ;  /* 0x00000006ff067e24 */ /* 0x000fe2000f8e00ff */
[----:B-----5:R-:W-:Y:S01]  /*69c0*/  MOV R11, UR5 ;  /* 0x00000005000b7c02 */ /* 0x020fe20008000f00 */
[----:B------:R-:W-:Y:S02]  /*69d0*/  IMAD.U32 R10, RZ, RZ, UR4 ;  /* 0x00000004ff0a7e24 */ /* 0x000fe4000f8e00ff */
[----:B------:R-:W-:Y:S07]  /*69e0*/  LEPC R20, `(.L_x_91) ;  /* 0x000000001014794e */ /* 0x000fee0000000000 */
[----:B--2-4-:R-:W-:Y:S05]  /*69f0*/  CALL.ABS.NOINC R2 ;  /* 0x0000000002007343 */ /* 0x014fea0003c00000 */
.L_x_91:
[----:B------:R-:W-:Y:S05]  /*6a00*/  WARPSYNC.ALL ;  /* 0x0000000000007948 */ /* 0x000fea0003800000 */
[C---:B------:R-:W-:Y:S01]  /*6a10*/  R2UR UR4, R17.reuse ;  /* 0x00000000110472ca */ /* 0x040fe200000e0000 */
[----:B------:R-:W-:Y:S05]  /*6a20*/  VIADD R0, R17, 0x10 ;  /* 0x0000001011007836 */ /* 0x000fea0000000000 */
[----:B------:R-:W-:Y:S04]  /*6a30*/  SHF.R.U32.HI R0, RZ, 0x15, R0 ;  /* 0x00000015ff007819 */ /* 0x000fe80000011600 */
[----:B------:R-:W-:Y:S03]  /*6a40*/  LOP3.LUT P0, RZ, R0, 0x3, R19, 0x48, !PT ;  /* 0x0000000300ff7812 */ /* 0x000fe60007804813 */
[----:B------:R-:W1:Y:S01]  /*6a50*/  LDTM.16dp32bit_t0_t15.x8 R128, tmem[UR4] ;  /* 0x00000004008079ee */ /* 0x000e620008980000 */
[----:B------:R-:W3:Y:S09]  /*6a60*/  LDTM.16dp32bit_t16_t31.x8 R128, tmem[UR4+0x8] ;  /* 0x00000804008079ee */ /* 0x000ef200089a0000 */
[----:B---3--:R-:W-:Y:S05]  /*6a70*/  @!P0 BRA `(.L_x_92) ;  /* 0x0000000000408947 */ /* 0x008fea0003800000 */
[----:B------:R-:W3:Y:S01]  /*6a80*/  LDCU.64 UR8, c[0x4][0x68] ;  /* 0x01000d00ff0877ac */ /* 0x000ee20008000a00 */
[----:B------:R-:W-:Y:S01]  /*6a90*/  MOV R3, 0x0 ;  /* 0x0000000000037802 */ /* 0x000fe20000000f00 */
[----:B------:R-:W-:Y:S02]  /*6aa0*/  HFMA2 R12, -RZ, RZ, 0, 5.9604644775390625e-08 ;  /* 0x00000001ff0c7431 */ /* 0x000fe400000001ff */
[----:B------:R-:W-:Y:S02]  /*6ab0*/  IMAD.MOV.U32 R8, RZ, RZ, 0x192 ;  /* 0x00000192ff087424 */ /* 0x000fe400078e00ff */
[----:B------:R-:W-:Y:S01]  /*6ac0*/  IMAD.MOV.U32 R13, RZ, RZ, RZ ;  /* 0x000000ffff0d7224 */ /* 0x000fe200078e00ff */
[----:B------:R-:W4:Y:S01]  /*6ad0*/  LDCU.64 UR6, c[0x4][0x70] ;  /* 0x01000e00ff0677ac */ /* 0x000f220008000a00 */
[----:B------:R-:W1:Y:S01]  /*6ae0*/  LDC.64 R2, c[0x4][R3] ;  /* 0x0100000003027b82 */ /* 0x000e620000000a00 */
[----:B------:R-:W5:Y:S01]  /*6af0*/  LDCU.64 UR4, c[0x4][0x8] ;  /* 0x01000100ff0477ac */ /* 0x000f620008000a00 */
[----:B---3--:R-:W-:Y:S01]  /*6b00*/  MOV R5, UR9 ;  /* 0x0000000900057c02 */ /* 0x008fe20008000f00 */
[----:B------:R-:W-:Y:S01]  /*6b10*/  IMAD.U32 R4, RZ, RZ, UR8 ;  /* 0x00000008ff047e24 */ /* 0x000fe2000f8e00ff */
[----:B----4-:R-:W-:Y:S01]  /*6b20*/  MOV R7, UR7 ;  /* 0x0000000700077c02 */ /* 0x010fe20008000f00 */
[----:B------:R-:W-:Y:S01]  /*6b30*/  IMAD.U32 R6, RZ, RZ, UR6 ;  /* 0x00000006ff067e24 */ /* 0x000fe2000f8e00ff */
[----:B-----5:R-:W-:Y:S01]  /*6b40*/  MOV R11, UR5 ;  /* 0x00000005000b7c02 */ /* 0x020fe20008000f00 */
[----:B------:R-:W-:Y:S02]  /*6b50*/  IMAD.U32 R10, RZ, RZ, UR4 ;  /* 0x00000004ff0a7e24 */ /* 0x000fe4000f8e00ff */
[----:B------:R-:W-:Y:S07]  /*6b60*/  LEPC R20, `(.L_x_92) ;  /* 0x000000001014794e */ /* 0x000fee0000000000 */
[----:B-12---:R-:W-:Y:S05]  /*6b70*/  CALL.ABS.NOINC R2 ;  /* 0x0000000002007343 */ /* 0x006fea0003c00000 */
.L_x_92:
[----:B------:R-:W-:Y:S05]  /*6b80*/  WARPSYNC.ALL ;  /* 0x0000000000007948 */ /* 0x000fea0003800000 */
[C---:B------:R-:W-:Y:S01]  /*6b90*/  R2UR UR4, R17.reuse ;  /* 0x00000000110472ca */ /* 0x040fe200000e0000 */
[----:B------:R-:W-:Y:S05]  /*6ba0*/  VIADD R0, R17, 0x20 ;  /* 0x0000002011007836 */ /* 0x000fea0000000000 */
[----:B------:R-:W-:Y:S04]  /*6bb0*/  SHF.R.U32.HI R0, RZ, 0x15, R0 ;  /* 0x00000015ff007819 */ /* 0x000fe80000011600 */
[----:B------:R-:W-:Y:S03]  /*6bc0*/  LOP3.LUT P0, RZ, R0, 0x3, R19, 0x48, !PT ;  /* 0x0000000300ff7812 */ /* 0x000fe60007804813 */
[----:B------:R-:W3:Y:S01]  /*6bd0*/  LDTM.16dp32bit_t0_t15.x8 R120, tmem[UR4+0x10] ;  /* 0x00001004007879ee */ /* 0x000ee20008980000 */
[----:B------:R-:W4:Y:S09]  /*6be0*/  LDTM.16dp32bit_t16_t31.x8 R120, tmem[UR4+0x18] ;  /* 0x00001804007879ee */ /* 0x000f3200089a0000 */
[----:B----4-:R-:W-:Y:S05]  /*6bf0*/  @!P0 BRA `(.L_x_93) ;  /* 0x0000000000408947 */ /* 0x010fea0003800000 */
[----:B------:R-:W4:Y:S01]  /*6c00*/  LDCU.64 UR8, c[0x4][0x68] ;  /* 0x01000d00ff0877ac */ /* 0x000f220008000a00 */
[----:B------:R-:W-:Y:S01]  /*6c10*/  MOV R3, 0x0 ;  /* 0x0000000000037802 */ /* 0x000fe20000000f00 */
[----:B------:R-:W-:Y:S02]  /*6c20*/  HFMA2 R12, -RZ, RZ, 0, 5.9604644775390625e-08 ;  /* 0x00000001ff0c7431 */ /* 0x000fe400000001ff */
[----:B------:R-:W-:Y:S02]  /*6c30*/  IMAD.MOV.U32 R8, RZ, RZ, 0x192 ;  /* 0x00000192ff087424 */ /* 0x000fe400078e00ff */
[----:B------:R-:W-:Y:S01]  /*6c40*/  IMAD.MOV.U32 R13, RZ, RZ, RZ ;  /* 0x000000ffff0d7224 */ /* 0x000fe200078e00ff */
[----:B------:R-:W5:Y:S01]  /*6c50*/  LDCU.64 UR6, c[0x4][0x70] ;  /* 0x01000e00ff0677ac */ /* 0x000f620008000a00 */
[----:B------:R-:W1:Y:S01]  /*6c60*/  LDC.64 R2, c[0x4][R3] ;  /* 0x0100000003027b82 */ /* 0x000e620000000a00 */
[----:B------:R-:W2:Y:S01]  /*6c70*/  LDCU.64 UR4, c[0x4][0x8] ;  /* 0x01000100ff0477ac */ /* 0x000ea20008000a00 */
[----:B----4-:R-:W-:Y:S01]  /*6c80*/  MOV R5, UR9 ;  /* 0x0000000900057c02 */ /* 0x010fe20008000f00 */
[----:B------:R-:W-:Y:S01]  /*6c90*/  IMAD.U32 R4, RZ, RZ, UR8 ;  /* 0x00000008ff047e24 */ /* 0x000fe2000f8e00ff */
[----:B-----5:R-:W-:Y:S01]  /*6ca0*/  MOV R7, UR7 ;  /* 0x0000000700077c02 */ /* 0x020fe20008000f00 */
[----:B------:R-:W-:Y:S01]  /*6cb0*/  IMAD.U32 R6, RZ, RZ, UR6 ;  /* 0x00000006ff067e24 */ /* 0x000fe2000f8e00ff */
[----:B--2---:R-:W-:Y:S01]  /*6cc0*/  MOV R11, UR5 ;  /* 0x00000005000b7c02 */ /* 0x004fe20008000f00 */
[----:B------:R-:W-:Y:S02]  /*6cd0*/  IMAD.U32 R10, RZ, RZ, UR4 ;  /* 0x00000004ff0a7e24 */ /* 0x000fe4000f8e00ff */
[----:B------:R-:W-:Y:S07]  /*6ce0*/  LEPC R20, `(.L_x_93) ;  /* 0x000000001014794e */ /* 0x000fee0000000000 */
[----:B-1-3--:R-:W-:Y:S05]  /*6cf0*/  CALL.ABS.NOINC R2 ;  /* 0x0000000002007343 */ /* 0x00afea0003c00000 */
.L_x_93:
[----:B------:R-:W-:Y:S05]  /*6d00*/  WARPSYNC.ALL ;  /* 0x0000000000007948 */ /* 0x000fea0003800000 */
[C---:B------:R-:W-:Y:S01]  /*6d10*/  R2UR UR4, R17.reuse ;  /* 0x00000000110472ca */ /* 0x040fe200000e0000 */
[----:B------:R-:W-:Y:S05]  /*6d20*/  VIADD R0, R17, 0x30 ;  /* 0x0000003011007836 */ /* 0x000fea0000000000 */
[----:B------:R-:W-:Y:S04]  /*6d30*/  SHF.R.U32.HI R0, RZ, 0x15, R0 ;  /* 0x00000015ff007819 */ /* 0x000fe80000011600 */
[----:B------:R-:W-:Y:S03]  /*6d40*/  LOP3.LUT P0, RZ, R0, 0x3, R19, 0x48, !PT ;  /* 0x0000000300ff7812 */ /* 0x000fe60007804813 */
[----:B------:R-:W4:Y:S01]  /*6d50*/  LDTM.16dp32bit_t0_t15.x8 R112, tmem[UR4+0x20] ;  /* 0x00002004007079ee */ /* 0x000f220008980000 */
[----:B------:R-:W1:Y:S09]  /*6d60*/  LDTM.16dp32bit_t16_t31.x8 R112, tmem[UR4+0x28] ;  /* 0x00002804007079ee */ /* 0x000e7200089a0000 */
[----:B-1----:R-:W-:Y:S05]  /*6d70*/  @!P0 BRA `(.L_x_94) ;  /* 0x0000000000408947 */ /* 0x002fea0003800000 */
[----:B------:R-:W1:Y:S01]  /*6d80*/  LDCU.64 UR8, c[0x4][0x68] ;  /* 0x01000d00ff0877ac */ /* 0x000e620008000a00 */
[----:B------:R-:W-:Y:S01]  /*6d90*/  MOV R3, 0x0 ;  /* 0x0000000000037802 */ /* 0x000fe20000000f00 */
[----:B------:R-:W-:Y:S02]  /*6da0*/  HFMA2 R12, -RZ, RZ, 0, 5.9604644775390625e-08 ;  /* 0x00000001ff0c7431 */ /* 0x000fe400000001ff */
[----:B------:R-:W-:Y:S02]  /*6db0*/  IMAD.MOV.U32 R8, RZ, RZ, 0x192 ;  /* 0x00000192ff087424 */ /* 0x000fe400078e00ff */
[----:B------:R-:W-:Y:S01]  /*6dc0*/  IMAD.MOV.U32 R13, RZ, RZ, RZ ;  /* 0x000000ffff0d7224 */ /* 0x000fe200078e00ff */
[----:B------:R-:W5:Y:S01]  /*6dd0*/  LDCU.64 UR6, c[0x4][0x70] ;  /* 0x01000e00ff0677ac */ /* 0x000f620008000a00 */
[----:B------:R-:W2:Y:S01]  /*6de0*/  LDC.64 R2, c[0x4][R3] ;  /* 0x0100000003027b82 */ /* 0x000ea20000000a00 */
[----:B------:R-:W3:Y:S01]  /*6df0*/  LDCU.64 UR4, c[0x4][0x8] ;  /* 0x01000100ff0477ac */ /* 0x000ee20008000a00 */
[----:B-1----:R-:W-:Y:S01]  /*6e00*/  MOV R5, UR9 ;  /* 0x0000000900057c02 */ /* 0x002fe20008000f00 */
[----:B------:R-:W-:Y:S01]  /*6e10*/  IMAD.U32 R4, RZ, RZ, UR8 ;  /* 0x00000008ff047e24 */ /* 0x000fe2000f8e00ff */
[----:B-----5:R-:W-:Y:S01]  /*6e20*/  MOV R7, UR7 ;  /* 0x0000000700077c02 */ /* 0x020fe20008000f00 */
[----:B------:R-:W-:Y:S01]  /*6e30*/  IMAD.U32 R6, RZ, RZ, UR6 ;  /* 0x00000006ff067e24 */ /* 0x000fe2000f8e00ff */
[----:B---3--:R-:W-:Y:S01]  /*6e40*/  MOV R11, UR5 ;  /* 0x00000005000b7c02 */ /* 0x008fe20008000f00 */
[----:B------:R-:W-:Y:S02]  /*6e50*/  IMAD.U32 R10, RZ, RZ, UR4 ;  /* 0x00000004ff0a7e24 */ /* 0x000fe4000f8e00ff */
[----:B------:R-:W-:Y:S07]  /*6e60*/  LEPC R20, `(.L_x_94) ;  /* 0x000000001014794e */ /* 0x000fee0000000000 */
[----:B--2-4-:R-:W-:Y:S05]  /*6e70*/  CALL.ABS.NOINC R2 ;  /* 0x0000000002007343 */ /* 0x014fea0003c00000 */
.L_x_94:
[----:B------:R-:W-:Y:S05]  /*6e80*/  WARPSYNC.ALL ;  /* 0x0000000000007948 */ /* 0x000fea0003800000 */
[C---:B------:R-:W-:Y:S01]  /*6e90*/  R2UR UR4, R17.reuse ;  /* 0x00000000110472ca */ /* 0x040fe200000e0000 */
[----:B------:R-:W-:Y:S05]  /*6ea0*/  VIADD R0, R17, 0x40 ;  /* 0x0000004011007836 */ /* 0x000fea0000000000 */
[----:B------:R-:W-:Y:S04]  /*6eb0*/  SHF.R.U32.HI R0, RZ, 0x15, R0 ;  /* 0x00000015ff007819 */ /* 0x000fe80000011600 */
[----:B------:R-:W-:Y:S03]  /*6ec0*/  LOP3.LUT P0, RZ, R0, 0x3, R19, 0x48, !PT ;  /* 0x0000000300ff7812 */ /* 0x000fe60007804813 */
[----:B------:R-:W1:Y:S01]  /*6ed0*/  LDTM.16dp32bit_t0_t15.x8 R104, tmem[UR4+0x30] ;  /* 0x00003004006879ee */ /* 0x000e620008980000 */
        /* <DEDUP_REMOVED lines=18> */
.L_x_95:
        /* <DEDUP_REMOVED lines=24> */
.L_x_96:
        /* <DEDUP_REMOVED lines=24> */
.L_x_97:
        /* <DEDUP_REMOVED lines=24> */
.L_x_98:
        /* <DEDUP_REMOVED lines=24> */
.L_x_99:
        /* <DEDUP_REMOVED lines=24> */
.L_x_100:
        /* <DEDUP_REMOVED lines=24> */
.L_x_101:
        /* <DEDUP_REMOVED lines=24> */
.L_x_102:
        /* <DEDUP_REMOVED lines=24> */
.L_x_103:
        /* <DEDUP_REMOVED lines=24> */
.L_x_104:
[----:B------:R-:W-:Y:S05]  /*7d80*/  WARPSYNC.ALL ;  /* 0x0000000000007948 */ /* 0x000fea0003800000 */
[C---:B------:R-:W-:Y:S01]  /*7d90*/  R2UR UR4, R17.reuse ;  /* 0x00000000110472ca */ /* 0x040fe200000e0000 */
[----:B------:R-:W-:Y:S01]  /*7da0*/  VIADD R0, R17, 0xe0 ;  /* 0x000000e011007836 */ /* 0x000fe20000000000 */
[----:B------:R-:W-:Y:S04]  /*7db0*/  BSSY.RECONVERGENT B6, `(.L_x_105) ;  /* 0x0000016000067945 */ /* 0x000fe80003800200 */
        /* <DEDUP_REMOVED lines=21> */
.L_x_106:
[----:B--2---:R-:W-:Y:S05]  /*7f10*/  BSYNC.RECONVERGENT B6 ;  /* 0x0000000000067941 */ /* 0x004fea0003800200 */
.L_x_105:
[----:B------:R-:W-:Y:S01]  /*7f20*/  LOP3.LUT R249, R138, 0x60, RZ, 0xc0, !PT ;  /* 0x000000608af97812 */ /* 0x000fe200078ec0ff */
[----:B------:R-:W-:Y:S05]  /*7f30*/  WARPSYNC.ALL ;  /* 0x0000000000007948 */ /* 0x000fea0003800000 */
[----:B------:R-:W-:Y:S01]  /*7f40*/  SHF.R.U32.HI R0, RZ, 0x4, R138 ;  /* 0x00000004ff007819 */ /* 0x000fe2000001168a */
[----:B------:R-:W1:Y:S01]  /*7f50*/  S2UR UR5, SR_CgaCtaId ;  /* 0x00000000000579c3 */ /* 0x000e620000008800 */
[-C--:B------:R-:W-:Y:S01]  /*7f60*/  F2FP.F16.E4M3.UNPACK_B R2, R22.reuse ;  /* 0x00000016ff02723e */ /* 0x080fe200020006ff */
[----:B------:R-:W-:Y:S01]  /*7f70*/  FMUL R128, R128, UR37 ;  /* 0x0000002580807c20 */ /* 0x000fe20008400000 */
[-C--:B------:R-:W-:Y:S01]  /*7f80*/  F2FP.F16.E4M3.UNPACK_B R4, R23.reuse ;  /* 0x00000017ff04723e */ /* 0x080fe200020006ff */
[----:B------:R-:W-:Y:S01]  /*7f90*/  FMUL R129, R129, UR37 ;  /* 0x0000002581817c20 */ /* 0x000fe20008400000 */
[----:B------:R-:W-:Y:S01]  /*7fa0*/  F2FP.F16.E4M3.UNPACK_B R22, R22.H1 ;  /* 0x00000016ff16723e */ /* 0x000fe200030006ff */
[----:B------:R-:W-:Y:S01]  /*7fb0*/  FMUL R132, R132, UR37 ;  /* 0x0000002584847c20 */ /* 0x000fe20008400000 */
[----:B------:R-:W-:Y:S01]  /*7fc0*/  F2FP.F16.E4M3.UNPACK_B R23, R23.H1 ;  /* 0x00000017ff17723e */ /* 0x000fe200030006ff */
[--C-:B------:R-:W-:Y:S01]  /*7fd0*/  HADD2.F32 R13, -RZ, R4.reuse.H0_H0 ;  /* 0x20000004ff0d7230 */ /* 0x100fe20000004100 */
[----:B------:R-:W-:Y:S01]  /*7fe0*/  F2FP.F16.E4M3.UNPACK_B R5, R137 ;  /* 0x00000089ff05723e */ /* 0x000fe200020006ff */
[----:B------:R-:W-:Y:S01]  /*7ff0*/  HADD2.F32 R14, -RZ, R4.H1_H1 ;  /* 0x30000004ff0e7230 */ /* 0x000fe20000004100 */
[-C--:B------:R-:W-:Y:S01]  /*8000*/  F2FP.F16.E4M3.UNPACK_B R4, R136.reuse ;  /* 0x00000088ff04723e */ /* 0x080fe200020006ff */
[----:B------:R-:W-:Y:S01]  /*8010*/  FMUL R133, R133, UR37 ;  /* 0x0000002585857c20 */ /* 0x000fe20008400000 */
[----:B------:R-:W-:Y:S01]  /*8020*/  F2FP.F16.E4M3.UNPACK_B R136, R136.H1 ;  /* 0x00000088ff88723e */ /* 0x000fe200030006ff */
[----:B---3--:R-:W-:Y:S01]  /*8030*/  FMUL R120, R120, UR37 ;  /* 0x0000002578787c20 */ /* 0x008fe20008400000 */
[----:B------:R-:W-:Y:S01]  /*8040*/  R2UR UR4, R17 ;  /* 0x00000000110472ca */ /* 0x000fe200000e0000 */
[--C-:B------:R-:W-:Y:S01]  /*8050*/  HADD2.F32 R19, -RZ, R4.reuse.H0_H0 ;  /* 0x20000004ff137230 */ /* 0x100fe20000004100 */
[----:B------:R-:W-:Y:S01]  /*8060*/  F2FP.F16.E4M3.UNPACK_B R6, R143 ;  /* 0x0000008fff06723e */ /* 0x000fe200020006ff */
[----:B------:R-:W-:Y:S01]  /*8070*/  HADD2.F32 R20, -RZ, R4.H1_H1 ;  /* 0x30000004ff147230 */ /* 0x000fe20000004100 */
[----:B------:R-:W-:Y:S01]  /*8080*/  LOP3.LUT R249, R249, 0x1, R0, 0xf8, !PT ;  /* 0x00000001f9f97812 */ /* 0x000fe200078ef800 */
[----:B------:R-:W-:Y:S02]  /*8090*/  HADD2.F32 R0, -RZ, R2.H0_H0 ;  /* 0x20000002ff007230 */ /* 0x000fe40000004100 */
[----:B------:R-:W-:Y:S01]  /*80a0*/  FMUL R121, R121, UR37 ;  /* 0x0000002579797c20 */ /* 0x000fe20008400000 */
[----:B------:R-:W-:Y:S02]  /*80b0*/  HADD2.F32 R144, -RZ, R6.H1_H1 ;  /* 0x30000006ff907230 */ /* 0x000fe40000004100 */
[----:B------:R-:W-:Y:S01]  /*80c0*/  FMUL R124, R124, UR37 ;  /* 0x000000257c7c7c20 */ /* 0x000fe20008400000 */
[----:B------:R-:W-:Y:S02]  /*80d0*/  HADD2.F32 R2, -RZ, R2.H1_H1 ;  /* 0x30000002ff027230 */ /* 0x000fe40000004100 */
[----:B------:R-:W-:Y:S01]  /*80e0*/  FFMA R128, R0, UR45, R128 ;  /* 0x0000002d00807c23 */ /* 0x000fe20008000080 */
[----:B------:R-:W-:Y:S01]  /*80f0*/  FMUL R125, R125, UR37 ;  /* 0x000000257d7d7c20 */ /* 0x000fe20008400000 */
[----:B------:R-:W-:Y:S01]  /*8100*/  F2FP.F16.E4M3.UNPACK_B R4, R137.H1 ;  /* 0x00000089ff04723e */ /* 0x000fe200030006ff */
[----:B----4-:R-:W-:Y:S01]  /*8110*/  FMUL R112, R112, UR37 ;  /* 0x0000002570707c20 */ /* 0x010fe20008400000 */
[----:B------:R-:W-:Y:S01]  /*8120*/  FFMA R129, R2, UR45, R129 ;  /* 0x0000002d02817c23 */ /* 0x000fe20008000081 */
[-C--:B------:R-:W-:Y:S01]  /*8130*/  F2FP.F16.E4M3.UNPACK_B R242, R241.reuse ;  /* 0x000000f1fff2723e */ /* 0x080fe200020006ff */
[----:B------:R-:W-:Y:S01]  /*8140*/  FMUL R113, R113, UR37 ;  /* 0x0000002571717c20 */ /* 0x000fe20008400000 */
[----:B------:R-:W-:Y:S01]  /*8150*/  FMUL R116, R116, UR37 ;  /* 0x0000002574747c20 */ /* 0x000fe20008400000 */
[----:B------:R-:W-:Y:S01]  /*8160*/  F2FP.F16.E4M3.UNPACK_B R241, R241.H1 ;  /* 0x000000f1fff1723e */ /* 0x000fe200030006ff */
[----:B------:R-:W-:Y:S01]  /*8170*/  FMUL R117, R117, UR37 ;  /* 0x0000002575757c20 */ /* 0x000fe20008400000 */
        /* <DEDUP_REMOVED lines=34> */
[----:B------:R-:W-:Y:S02]  /*83a0*/  HADD2.F32 R239, -RZ, R242.H0_H0 ;  /* 0x200000f2ffef7230 */ /* 0x000fe40000004100 */
        /* <DEDUP_REMOVED lines=10> */
[--C-:B------:R-:W-:Y:S02]  /*8450*/  HADD2.F32 R3, -RZ, R22.reuse.H0_H0 ;  /* 0x20000016ff037230 */ /* 0x100fe40000004100 */
[----:B------:R-:W-:Y:S01]  /*8460*/  FMUL R130, R130, UR37 ;  /* 0x0000002582827c20 */ /* 0x000fe20008400000 */
[----:B------:R-:W-:Y:S02]  /*8470*/  HADD2.F32 R12, -RZ, R22.H1_H1 ;  /* 0x30000016ff0c7230 */ /* 0x000fe40000004100 */
[----:B------:R-:W-:Y:S01]  /*8480*/  FMUL R131, R131, UR37 ;  /* 0x0000002583837c20 */ /* 0x000fe20008400000 */
[--C-:B------:R-:W-:Y:S02]  /*8490*/  HADD2.F32 R15, -RZ, R23.reuse.H0_H0 ;  /* 0x20000017ff0f7230 */ /* 0x100fe40000004100 */
[----:B------:R-:W-:Y:S01]  /*84a0*/  FFMA R130, R3, UR45, R130 ;  /* 0x0000002d03827c23 */ /* 0x000fe20008000082 */
[----:B------:R-:W-:Y:S02]  /*84b0*/  HADD2.F32 R17, -RZ, R23.H1_H1 ;  /* 0x30000017ff117230 */ /* 0x000fe40000004100 */
[----:B------:R-:W-:Y:S01]  /*84c0*/  FFMA R131, R12, UR45, R131 ;  /* 0x0000002d0c837c23 */ /* 0x000fe20008000083 */
[----:B------:R-:W-:Y:S01]  /*84d0*/  FFMA R132, R13, UR45, R132 ;  /* 0x0000002d0d847c23 */ /* 0x000fe20008000084 */
[----:B------:R-:W-:Y:S01]  /*84e0*/  FFMA R133, R14, UR45, R133 ;  /* 0x0000002d0e857c23 */ /* 0x000fe20008000085 */
[--C-:B------:R-:W-:Y:S02]  /*84f0*/  HADD2.F32 R23, -RZ, R5.reuse.H0_H0 ;  /* 0x20000005ff177230 */ /* 0x100fe40000004100 */
[----:B------:R-:W-:Y:S01]  /*8500*/  FMUL R134, R134, UR37 ;  /* 0x0000002586867c20 */ /* 0x000fe20008400000 */
[----:B------:R-:W-:Y:S01]  /*8510*/  F2FP.SATFINITE.E4M3.F32.PACK_AB_MERGE_C R130, R131, R130, RZ ;  /* 0x000000828382723e */ /* 0x000fe200048070ff */
[--C-:B------:R-:W-:Y:S02]  /*8520*/  HADD2.F32 R21, -RZ, R136.reuse.H0_H0 ;  /* 0x20000088ff157230 */ /* 0x100fe40000004100 */
[----:B------:R-:W-:Y:S01]  /*8530*/  FMUL R135, R135, UR37 ;  /* 0x0000002587877c20 */ /* 0x000fe20008400000 */
[----:B------:R-:W-:Y:S01]  /*8540*/  FFMA R134, R15, UR45, R134 ;  /* 0x0000002d0f867c23 */ /* 0x000fe20008000086 */
[----:B------:R-:W-:Y:S01]  /*8550*/  F2FP.SATFINITE.E4M3.F32.PACK_AB_MERGE_C R128, R129, R128, R130 ;  /* 0x000000808180723e */ /* 0x000fe20004807082 */
[----:B------:R-:W-:Y:S02]  /*8560*/  HADD2.F32 R22, -RZ, R136.H1_H1 ;  /* 0x30000088ff167230 */ /* 0x000fe40000004100 */
[----:B------:R-:W-:Y:S01]  /*8570*/  FFMA R135, R17, UR45, R135 ;  /* 0x0000002d11877c23 */ /* 0x000fe20008000087 */
[----:B------:R-:W-:Y:S01]  /*8580*/  FFMA R120, R19, UR45, R120 ;  /* 0x0000002d13787c23 */ /* 0x000fe20008000078 */
[----:B------:R-:W-:Y:S01]  /*8590*/  FFMA R121, R20, UR45, R121 ;  /* 0x0000002d14797c23 */ /* 0x000fe20008000079 */
[----:B------:R-:W-:Y:S01]  /*85a0*/  HADD2.F32 R136, -RZ, R5.H1_H1 ;  /* 0x30000005ff887230 */ /* 0x000fe20000004100 */
[-C--:B------:R-:W-:Y:S01]  /*85b0*/  F2FP.F16.E4M3.UNPACK_B R5, R142.reuse ;  /* 0x0000008eff05723e */ /* 0x080fe200020006ff */
[--C-:B------:R-:W-:Y:S01]  /*85c0*/  HADD2.F32 R137, -RZ, R4.reuse.H0_H0 ;  /* 0x20000004ff897230 */ /* 0x100fe20000004100 */
[----:B------:R-:W-:Y:S01]  /*85d0*/  F2FP.F16.E4M3.UNPACK_B R142, R142.H1 ;  /* 0x0000008eff8e723e */ /* 0x000fe200030006ff */
[----:B------:R-:W-:Y:S01]  /*85e0*/  HADD2.F32 R138, -RZ, R4.H1_H1 ;  /* 0x30000004ff8a7230 */ /* 0x000fe20000004100 */
[----:B------:R-:W-:Y:S01]  /*85f0*/  F2FP.F16.E4M3.UNPACK_B R4, R143.H1 ;  /* 0x0000008fff04723e */ /* 0x000fe200030006ff */
[--C-:B------:R-:W-:Y:S01]  /*8600*/  HADD2.F32 R139, -RZ, R5.reuse.H0_H0 ;  /* 0x20000005ff8b7230 */ /* 0x100fe20000004100 */
[----:B------:R-:W-:Y:S01]  /*8610*/  F2FP.SATFINITE.E4M3.F32.PACK_AB_MERGE_C R134, R135, R134, RZ ;  /* 0x000000868786723e */ /* 0x000fe200048070ff */
[----:B------:R-:W-:Y:S01]  /*8620*/  HADD2.F32 R140, -RZ, R5.H1_H1 ;  /* 0x30000005ff8c7230 */ /* 0x000fe20000004100 */
[-C--:B------:R-:W-:Y:S01]  /*8630*/  F2FP.F16.E4M3.UNPACK_B R5, R150.reuse ;  /* 0x00000096ff05723e */ /* 0x080fe200020006ff */
[----:B------:R-:W-:Y:S01]  /*8640*/  HADD2.F32 R143, -RZ, R6.H0_H0 ;  /* 0x20000006ff8f7230 */ /* 0x000fe20000004100 */
[-C--:B------:R-:W-:Y:S01]  /*8650*/  F2FP.F16.E4M3.UNPACK_B R6, R151.reuse ;  /* 0x00000097ff06723e */ /* 0x080fe200020006ff */
[----:B------:R-:W-:Y:S01]  /*8660*/  HADD2.F32 R145, -RZ, R4.H0_H0 ;  /* 0x20000004ff917230 */ /* 0x000fe20000004100 */
[----:B------:R-:W-:Y:S01]  /*8670*/  F2FP.F16.E4M3.UNPACK_B R150, R150.H1 ;  /* 0x00000096ff96723e */ /* 0x000fe200030006ff */
[--C-:B------:R-:W-:Y:S01]  /*8680*/  HADD2.F32 R147, -RZ, R5.reuse.H0_H0 ;  /* 0x20000005ff937230 */ /* 0x100fe20000004100 */
[----:B------:R-:W-:Y:S01]  /*8690*/  F2FP.SATFINITE.E4M3.F32.PACK_AB_MERGE_C R129, R133, R132, R134 ;  /* 0x000000848581723e */ /* 0x000fe20004807086 */
[----:B------:R-:W-:Y:S01]  /*86a0*/  HADD2.F32 R148, -RZ, R5.H1_H1 ;  /* 0x30000005ff947230 */ /* 0x000fe20000004100 */
[-C--:B------:R-:W-:Y:S01]  /*86b0*/  F2FP.F16.E4M3.UNPACK_B R5, R158.reuse ;  /* 0x0000009eff05723e */ /* 0x080fe200020006ff */
[----:B------:R-:W-:Y:S01]  /*86c0*/  HADD2.F32 R152, -RZ, R6.H1_H1 ;  /* 0x30000006ff987230 */ /* 0x000fe20000004100 */
[----:B------:R-:W-:Y:S01]  /*86d0*/  F2FP.F16.E4M3.UNPACK_B R158, R158.H1 ;  /* 0x0000009eff9e723e */ /* 0x000fe200030006ff */
[----:B------:R-:W-:Y:S01]  /*86e0*/  HADD2.F32 R146, -RZ, R4.H1_H1 ;  /* 0x30000004ff927230 */ /* 0x000fe20000004100 */
[----:B------:R-:W-:Y:S01]  /*86f0*/  F2FP.F16.E4M3.UNPACK_B R4, R151.H1 ;  /* 0x00000097ff04723e */ /* 0x000fe200030006ff */
[----:B------:R-:W-:Y:S01]  /*8700*/  HADD2.F32 R151, -RZ, R6.H0_H0 ;  /* 0x20000006ff977230 */ /* 0x000fe20000004100 */
[-C--:B------:R-:W-:Y:S01]  /*8710*/  F2FP.F16.E4M3.UNPACK_B R6, R159.reuse ;  /* 0x0000009fff06723e */ /* 0x080fe200020006ff */
[--C-:B------:R-:W-:Y:S02]  /*8720*/  HADD2.F32 R155, -RZ, R5.reuse.H0_H0 ;  /* 0x20000005ff9b7230 */ /* 0x100fe40000004100 */
[----:B------:R-:W-:Y:S01]  /*8730*/  FMUL R122, R122, UR37 ;  /* 0x000000257a7a7c20 */ /* 0x000fe20008400000 */
[----:B------:R-:W-:Y:S01]  /*8740*/  HADD2.F32 R156, -RZ, R5.H1_H1 ;  /* 0x30000005ff9c7230 */ /* 0x000fe20000004100 */
[-C--:B------:R-:W-:Y:S01]  /*8750*/  F2FP.F16.E4M3.UNPACK_B R5, R166.reuse ;  /* 0x000000a6ff05723e */ /* 0x080fe200020006ff */
[----:B------:R-:W-:Y:S01]  /*8760*/  HADD2.F32 R160, -RZ, R6.H1_H1 ;  /* 0x30000006ffa07230 */ /* 0x000fe20000004100 */
[----:B------:R-:W-:Y:S01]  /*8770*/  F2FP.F16.E4M3.UNPACK_B R166, R166.H1 ;  /* 0x000000a6ffa6723e */ /* 0x000fe200030006ff */
[----:B------:R-:W-:Y:S01]  /*8780*/  FFMA R122, R21, UR45, R122 ;  /* 0x0000002d157a7c23 */ /* 0x000fe2000800007a */
[--C-:B------:R-:W-:Y:S02]  /*8790*/  HADD2.F32 R153, -RZ, R4.reuse.H0_H0 ;  /* 0x20000004ff997230 */ /* 0x100fe40000004100 */
[----:B------:R-:W-:Y:S01]  /*87a0*/  FMUL R123, R123, UR37 ;  /* 0x000000257b7b7c20 */ /* 0x000fe20008400000 */
[--C-:B------:R-:W-:Y:S02]  /*87b0*/  HADD2.F32 R163, -RZ, R5.reuse.H0_H0 ;  /* 0x20000005ffa37230 */ /* 0x100fe40000004100 */
[----:B------:R-:W-:Y:S01]  /*87c0*/  FMUL R126, R126, UR37 ;  /* 0x000000257e7e7c20 */ /* 0x000fe20008400000 */
[----:B------:R-:W-:Y:S01]  /*87d0*/  HADD2.F32 R164, -RZ, R5.H1_H1 ;  /* 0x30000005ffa47230 */ /* 0x000fe20000004100 */
[-C--:B------:R-:W-:Y:S01]  /*87e0*/  F2FP.F16.E4M3.UNPACK_B R5, R174.reuse ;  /* 0x000000aeff05723e */ /* 0x080fe200020006ff */
[----:B------:R-:W-:Y:S01]  /*87f0*/  FFMA R123, R22, UR45, R123 ;  /* 0x0000002d167b7c23 */ /* 0x000fe2000800007b */
[----:B------:R-:W-:Y:S01]  /*8800*/  F2FP.F16.E4M3.UNPACK_B R174, R174.H1 ;  /* 0x000000aeffae723e */ /* 0x000fe200030006ff */
[----:B------:R-:W-:Y:S01]  /*8810*/  FFMA R124, R23, UR45, R124 ;  /* 0x0000002d177c7c23 */ /* 0x000fe2000800007c */
[----:B------:R-:W-:Y:S01]  /*8820*/  FFMA R125, R136, UR45, R125 ;  /* 0x0000002d887d7c23 */ /* 0x000fe2000800007d */
[--C-:B------:R-:W-:Y:S01]  /*8830*/  HADD2.F32 R171, -RZ, R5.reuse.H0_H0 ;  /* 0x20000005ffab7230 */ /* 0x100fe20000004100 */
[----:B------:R-:W-:Y:S01]  /*8840*/  F2FP.SATFINITE.E4M3.F32.PACK_AB_MERGE_C R122, R123, R122, RZ ;  /* 0x0000007a7b7a723e */ /* 0x000fe200048070ff */
[----:B------:R-:W-:Y:S01]  /*8850*/  HADD2.F32 R172, -RZ, R5.H1_H1 ;  /* 0x30000005ffac7230 */ /* 0x000fe20000004100 */
[-C--:B------:R-:W-:Y:S01]  /*8860*/  F2FP.F16.E4M3.UNPACK_B R5, R182.reuse ;  /* 0x000000b6ff05723e */ /* 0x080fe200020006ff */
[----:B------:R-:W-:Y:S01]  /*8870*/  FFMA R126, R137, UR45, R126 ;  /* 0x0000002d897e7c23 */ /* 0x000fe2000800007e */
[----:B------:R-:W-:Y:S01]  /*8880*/  F2FP.F16.E4M3.UNPACK_B R182, R182.H1 ;  /* 0x000000b6ffb6723e */ /* 0x000fe200030006ff */
[----:B------:R-:W-:Y:S01]  /*8890*/  HADD2.F32 R154, -RZ, R4.H1_H1 ;  /* 0x30000004ff9a7230 */ /* 0x000fe20000004100 */
[----:B------:R-:W-:Y:S01]  /*88a0*/  F2FP.F16.E4M3.UNPACK_B R4, R159.H1 ;  /* 0x0000009fff04723e */ /* 0x000fe200030006ff */
[----:B------:R-:W-:Y:S01]  /*88b0*/  HADD2.F32 R159, -RZ, R6.H0_H0 ;  /* 0x20000006ff9f7230 */ /* 0x000fe20000004100 */
[-C--:B------:R-:W-:Y:S01]  /*88c0*/  F2FP.F16.E4M3.UNPACK_B R6, R167.reuse ;  /* 0x000000a7ff06723e */ /* 0x080fe200020006ff */
[--C-:B------:R-:W-:Y:S01]  /*88d0*/  HADD2.F32 R179, -RZ, R5.reuse.H0_H0 ;  /* 0x20000005ffb37230 */ /* 0x100fe20000004100 */
[----:B------:R-:W-:Y:S01]  /*88e0*/  F2FP.SATFINITE.E4M3.F32.PACK_AB_MERGE_C R120, R121, R120, R122 ;  /* 0x000000787978723e */ /* 0x000fe2000480707a */
[----:B------:R-:W-:Y:S01]  /*88f0*/  HADD2.F32 R180, -RZ, R5.H1_H1 ;  /* 0x30000005ffb47230 */ /* 0x000fe20000004100 */
[-C--:B------:R-:W-:Y:S01]  /*8900*/  F2FP.F16.E4M3.UNPACK_B R5, R190.reuse ;  /* 0x000000beff05723e */ /* 0x080fe200020006ff */
[----:B------:R-:W-:Y:S01]  /*8910*/  HADD2.F32 R168, -RZ, R6.H1_H1 ;  /* 0x30000006ffa87230 */ /* 0x000fe20000004100 */
[----:B------:R-:W-:Y:S01]  /*8920*/  F2FP.F16.E4M3.UNPACK_B R190, R190.H1 ;  /* 0x000000beffbe723e */ /* 0x000fe200030006ff */
[----:B------:R-:W-:Y:S01]  /*8930*/  FMUL R127, R127, UR37 ;  /* 0x000000257f7f7c20 */ /* 0x000fe20008400000 */
[----:B------:R-:W-:Y:S02]  /*8940*/  HADD2.F32 R161, -RZ, R4.H0_H0 ;  /* 0x20000004ffa17230 */ /* 0x000fe40000004100 */
[----:B------:R-:W-:Y:S01]  /*8950*/  FMUL R114, R114, UR37 ;  /* 0x0000002572727c20 */ /* 0x000fe20008400000 */
[--C-:B------:R-:W-:Y:S02]  /*8960*/  HADD2.F32 R187, -RZ, R5.reuse.H0_H0 ;  /* 0x20000005ffbb7230 */ /* 0x100fe40000004100 */
        /* <DEDUP_REMOVED lines=8> */
[----:B------:R-:W-:Y:S01]  /*89f0*/  F2FP.SATFINITE.E4M3.F32.PACK_AB_MERGE_C R121, R127, R126, RZ ;  /* 0x0000007e7f79723e */ /* 0x000fe200048070ff */
[----:B------:R-:W-:Y:S01]  /*8a00*/  FMUL R115, R115, UR37 ;  /* 0x0000002573737c20 */ /* 0x000fe20008400000 */
[----:B------:R-:W-:Y:S01]  /*8a10*/  FFMA R114, R141, UR45, R114 ;  /* 0x0000002d8d727c23 */ /* 0x000fe20008000072 */
[----:B------:R-:W-:Y:S01]  /*8a20*/  FMUL R118, R118, UR37 ;  /* 0x0000002576767c20 */ /* 0x000fe20008400000 */
[----:B------:R-:W-:Y:S01]  /*8a30*/  F2FP.SATFINITE.E4M3.F32.PACK_AB_MERGE_C R121, R125, R124, R121 ;  /* 0x0000007c7d79723e */ /* 0x000fe20004807079 */
[----:B------:R-:W-:Y:S01]  /*8a40*/  FFMA R115, R142, UR45, R115 ;  /* 0x0000002d8e737c23 */ /* 0x000fe20008000073 */
[----:B------:R-:W-:Y:S01]  /*8a50*/  FMUL R119, R119, UR37 ;  /* 0x0000002577777c20 */ /* 0x000fe20008400000 */
[----:B------:R-:W-:Y:S01]  /*8a60*/  FFMA R116, R143, UR45, R116 ;  /* 0x0000002d8f747c23 */ /* 0x000fe20008000074 */
[----:B------:R-:W-:Y:S01]  /*8a70*/  FFMA R117, R144, UR45, R117 ;  /* 0x0000002d90757c23 */ /* 0x000fe20008000075 */
[--C-:B------:R-:W-:Y:S01]  /*8a80*/  HADD2.F32 R195, -RZ, R5.reuse.H0_H0 ;  /* 0x20000005ffc37230 */ /* 0x100fe20000004100 */
[----:B------:R-:W-:Y:S01]  /*8a90*/  F2FP.SATFINITE.E4M3.F32.PACK_AB_MERGE_C R114, R115, R114, RZ ;  /* 0x000000727372723e */ /* 0x000fe200048070ff */
[--C-:B------:R-:W-:Y:S02]  /*8aa0*/  HADD2.F32 R149, -RZ, R150.reuse.H0_H0 ;  /* 0x20000096ff957230 */ /* 0x100fe40000004100 */
[----:B------:R-:W-:Y:S01]  /*8ab0*/  FFMA R118, R145, UR45, R118 ;  /* 0x0000002d91767c23 */ /* 0x000fe20008000076 */
[----:B------:R-:W-:Y:S01]  /*8ac0*/  FMUL R106, R106, UR37 ;  /* 0x000000256a6a7c20 */ /* 0x000fe20008400000 */
[----:B------:R-:W-:Y:S01]  /*8ad0*/  F2FP.SATFINITE.E4M3.F32.PACK_AB_MERGE_C R112, R113, R112, R114 ;  /* 0x000000707170723e */ /* 0x000fe20004807072 */
[----:B------:R-:W-:Y:S02]  /*8ae0*/  HADD2.F32 R150, -RZ, R150.H1_H1 ;  /* 0x30000096ff967230 */ /* 0x000fe40000004100 */
[----:B------:R-:W-:Y:S01]  /*8af0*/  FFMA R119, R146, UR45, R119 ;  /* 0x0000002d92777c23 */ /* 0x000fe20008000077 */
[----:B------:R-:W-:Y:S01]  /*8b00*/  FMUL R107, R107, UR37 ;  /* 0x000000256b6b7c20 */ /* 0x000fe20008400000 */
[----:B------:R-:W-:Y:S01]  /*8b10*/  FFMA R104, R147, UR45, R104 ;  /* 0x0000002d93687c23 */ /* 0x000fe20008000068 */
[----:B------:R-:W-:Y:S01]  /*8b20*/  FFMA R105, R148, UR45, R105 ;  /* 0x0000002d94697c23 */ /* 0x000fe20008000069 */
[----:B------:R-:W-:Y:S01]  /*8b30*/  HADD2.F32 R196, -RZ, R5.H1_H1 ;  /* 0x30000005ffc47230 */ /* 0x000fe20000004100 */
[-C--:B------:R-:W-:Y:S01]  /*8b40*/  F2FP.F16.E4M3.UNPACK_B R5, R206.reuse ;  /* 0x000000ceff05723e */ /* 0x080fe200020006ff */
[----:B------:R-:W-:Y:S01]  /*8b50*/  FFMA R106, R149, UR45, R106 ;  /* 0x0000002d956a7c23 */ /* 0x000fe2000800006a */
[----:B------:R-:W-:Y:S01]  /*8b60*/  F2FP.F16.E4M3.UNPACK_B R206, R206.H1 ;  /* 0x000000ceffce723e */ /* 0x000fe200030006ff */
[----:B------:R-:W-:Y:S01]  /*8b70*/  FMUL R110, R110, UR37 ;  /* 0x000000256e6e7c20 */ /* 0x000fe20008400000 */
[----:B------:R-:W-:Y:S01]  /*8b80*/  F2FP.SATFINITE.E4M3.F32.PACK_AB_MERGE_C R118, R119, R118, RZ ;  /* 0x000000767776723e */ /* 0x000fe200048070ff */
[----:B------:R-:W-:Y:S01]  /*8b90*/  FFMA R107, R150, UR45, R107 ;  /* 0x0000002d966b7c23 */ /* 0x000fe2000800006b */
[----:B------:R-:W-:Y:S01]  /*8ba0*/  FMUL R111, R111, UR37 ;  /* 0x000000256f6f7c20 */ /* 0x000fe20008400000 */
[----:B------:R-:W-:Y:S01]  /*8bb0*/  FFMA R108, R151, UR45, R108 ;  /* 0x0000002d976c7c23 */ /* 0x000fe2000800006c */
[----:B------:R-:W-:Y:S01]  /*8bc0*/  F2FP.SATFINITE.E4M3.F32.PACK_AB_MERGE_C R113, R117, R116, R118 ;  /* 0x000000747571723e */ /* 0x000fe20004807076 */
[----:B------:R-:W-:Y:S01]  /*8bd0*/  HADD2.F32 R162, -RZ, R4.H1_H1 ;  /* 0x30000004ffa27230 */ /* 0x000fe20000004100 */
[----:B------:R-:W-:Y:S01]  /*8be0*/  F2FP.F16.E4M3.UNPACK_B R4, R167.H1 ;  /* 0x000000a7ff04723e */ /* 0x000fe200030006ff */
[----:B------:R-:W-:Y:S01]  /*8bf0*/  FFMA R109, R152, UR45, R109 ;  /* 0x0000002d986d7c23 */ /* 0x000fe2000800006d */
        /* <DEDUP_REMOVED lines=10> */
[----:B------:R-:W-:Y:S01]  /*8ca0*/  HADD2.F32 R167, -RZ, R6.H0_H0 ;  /* 0x20000006ffa77230 */ /* 0x000fe20000004100 */
[-C--:B------:R-:W-:Y:S01]  /*8cb0*/  F2FP.F16.E4M3.UNPACK_B R6, R175.reuse ;  /* 0x000000afff06723e */ /* 0x080fe200020006ff */
[----:B------:R-:W-:Y:S01]  /*8cc0*/  FFMA R98, R157, UR45, R98 ;  /* 0x0000002d9d627c23 */ /* 0x000fe20008000062 */
[----:B------:R-:W-:Y:S01]  /*8cd0*/  F2FP.SATFINITE.E4M3.F32.PACK_AB_MERGE_C R110, R111, R110, RZ ;  /* 0x0000006e6f6e723e */ /* 0x000fe200048070ff */
[--C-:B------:R-:W-:Y:S02]  /*8ce0*/  HADD2.F32 R169, -RZ, R4.reuse.H0_H0 ;  /* 0x20000004ffa97230 */ /* 0x100fe40000004100 */
[----:B------:R-:W-:Y:S01]  /*8cf0*/  FMUL R102, R102, UR37 ;  /* 0x0000002566667c20 */ /* 0x000fe20008400000 */
[----:B------:R-:W-:Y:S01]  /*8d00*/  HADD2.F32 R170, -RZ, R4.H1_H1 ;  /* 0x30000004ffaa7230 */ /* 0x000fe20000004100 */
[----:B------:R-:W-:Y:S01]  /*8d10*/  F2FP.F16.E4M3.UNPACK_B R4, R175.H1 ;  /* 0x000000afff04723e */ /* 0x000fe200030006ff */
[----:B------:R-:W-:Y:S01]  /*8d20*/  FFMA R99, R158, UR45, R99 ;  /* 0x0000002d9e637c23 */ /* 0x000fe20008000063 */
[----:B------:R-:W-:Y:S01]  /*8d30*/  F2FP.SATFINITE.E4M3.F32.PACK_AB_MERGE_C R105, R109, R108, R110 ;  /* 0x0000006c6d69723e */ /* 0x000fe2000480706e */
[----:B------:R-:W-:Y:S01]  /*8d40*/  FMUL R103, R103, UR37 ;  /* 0x0000002567677c20 */ /* 0x000fe20008400000 */
[----:B------:R-:W-:Y:S01]  /*8d50*/  FFMA R100, R159, UR45, R100 ;  /* 0x0000002d9f647c23 */ /* 0x000fe20008000064 */
        /* <DEDUP_REMOVED lines=10> */
[--C-:B------:R-:W-:Y:S02]  /*8e00*/  HADD2.F32 R175, -RZ, R6.reuse.H0_H0 ;  /* 0x20000006ffaf7230 */ /* 0x100fe40000004100 */
[----:B------:R-:W-:Y:S01]  /*8e10*/  FFMA R89, R164, UR45, R89 ;  /* 0x0000002da4597c23 */ /* 0x000fe20008000059 */
[----:B------:R-:W-:Y:S01]  /*8e20*/  F2FP.SATFINITE.E4M3.F32.PACK_AB_MERGE_C R102, R103, R102, RZ ;  /* 0x000000666766723e */ /* 0x000fe200048070ff */
[----:B------:R-:W-:Y:S01]  /*8e30*/  HADD2.F32 R176, -RZ, R6.H1_H1 ;  /* 0x30000006ffb07230 */ /* 0x000fe20000004100 */
[-C--:B------:R-:W-:Y:S01]  /*8e40*/  F2FP.F16.E4M3.UNPACK_B R6, R183.reuse ;  /* 0x000000b7ff06723e */ /* 0x080fe200020006ff */
[--C-:B------:R-:W-:Y:S01]  /*8e50*/  HADD2.F32 R177, -RZ, R4.reuse.H0_H0 ;  /* 0x20000004ffb17230 */ /* 0x100fe20000004100 */
[----:B------:R-:W-:Y:S01]  /*8e60*/  F2FP.SATFINITE.E4M3.F32.PACK_AB_MERGE_C R97, R101, R100, R102 ;  /* 0x000000646561723e */ /* 0x000fe20004807066 */
[----:B------:R-:W-:Y:S01]  /*8e70*/  HADD2.F32 R178, -RZ, R4.H1_H1 ;  /* 0x30000004ffb27230 */ /* 0x000fe20000004100 */
[----:B------:R-:W-:Y:S01]  /*8e80*/  F2FP.F16.E4M3.UNPACK_B R4, R183.H1 ;  /* 0x000000b7ff04723e */ /* 0x000fe200030006ff */
[----:B------:R-:W-:Y:S01]  /*8e90*/  FFMA R90, R165, UR45, R90 ;  /* 0x0000002da55a7c23 */ /* 0x000fe2000800005a */
[----:B------:R-:W-:Y:S01]  /*8ea0*/  FMUL R94, R94, UR37 ;  /* 0x000000255e5e7c20 */ /* 0x000fe20008400000 */
[----:B------:R-:W-:Y:S01]  /*8eb0*/  FFMA R91, R166, UR45, R91 ;  /* 0x0000002da65b7c23 */ /* 0x000fe2000800005b */
[----:B------:R-:W-:Y:S01]  /*8ec0*/  FMUL R95, R95, UR37 ;  /* 0x000000255f5f7c20 */ /* 0x000fe20008400000 */
[----:B------:R-:W-:Y:S01]  /*8ed0*/  FFMA R92, R167, UR45, R92 ;  /* 0x0000002da75c7c23 */ /* 0x000fe2000800005c */
[----:B------:R-:W-:Y:S01]  /*8ee0*/  FFMA R93, R168, UR45, R93 ;  /* 0x0000002da85d7c23 */ /* 0x000fe2000800005d */
[----:B------:R-:W-:Y:S01]  /*8ef0*/  HADD2.F32 R173, -RZ, R174.H0_H0 ;  /* 0x200000aeffad7230 */ /* 0x000fe20000004100 */
[----:B------:R-:W-:Y:S01]  /*8f00*/  F2FP.SATFINITE.E4M3.F32.PACK_AB_MERGE_C R90, R91, R90, RZ ;  /* 0x0000005a5b5a723e */ /* 0x000fe200048070ff */
[--C-:B------:R-:W-:Y:S02]  /*8f10*/  HADD2.F32 R183, -RZ, R6.reuse.H0_H0 ;  /* 0x20000006ffb77230 */ /* 0x100fe40000004100 */
[----:B------:R-:W-:Y:S01]  /*8f20*/  FFMA R94, R169, UR45, R94 ;  /* 0x0000002da95e7c23 */ /* 0x000fe2000800005e */
[----:B------:R-:W-:Y:S01]  /*8f30*/  HADD2.F32 R184, -RZ, R6.H1_H1 ;  /* 0x30000006ffb87230 */ /* 0x000fe20000004100 */
[-C--:B------:R-:W-:Y:S01]  /*8f40*/  F2FP.F16.E4M3.UNPACK_B R6, R191.reuse ;  /* 0x000000bfff06723e */ /* 0x080fe200020006ff */
[--C-:B------:R-:W-:Y:S01]  /*8f50*/  HADD2.F32 R185, -RZ, R4.reuse.H0_H0 ;  /* 0x20000004ffb97230 */ /* 0x100fe20000004100 */
[----:B------:R-:W-:Y:S01]  /*8f60*/  F2FP.SATFINITE.E4M3.F32.PACK_AB_MERGE_C R88, R89, R88, R90 ;  /* 0x000000585958723e */ /* 0x000fe2000480705a */
[----:B------:R-:W-:Y:S01]  /*8f70*/  HADD2.F32 R186, -RZ, R4.H1_H1 ;  /* 0x30000004ffba7230 */ /* 0x000fe20000004100 */
[----:B------:R-:W-:Y:S01]  /*8f80*/  F2FP.F16.E4M3.UNPACK_B R4, R191.H1 ;  /* 0x000000bfff04723e */ /* 0x000fe200030006ff */
[----:B------:R-:W-:Y:S01]  /*8f90*/  FMUL R82, R82, UR37 ;  /* 0x0000002552527c20 */ /* 0x000fe20008400000 */
[----:B------:R-:W-:Y:S02]  /*8fa0*/  HADD2.F32 R174, -RZ, R174.H1_H1 ;  /* 0x300000aeffae7230 */ /* 0x000fe40000004100 */
[----:B------:R-:W-:Y:S01]  /*8fb0*/  FFMA R95, R170, UR45, R95 ;  /* 0x0000002daa5f7c23 */ /* 0x000fe2000800005f */
[----:B------:R-:W-:Y:S01]  /*8fc0*/  FMUL R83, R83, UR37 ;  /* 0x0000002553537c20 */ /* 0x000fe20008400000 */
[----:B------:R-:W-:Y:S01]  /*8fd0*/  FFMA R80, R171, UR45, R80 ;  /* 0x0000002dab507c23 */ /* 0x000fe20008000050 */
[----:B------:R-:W-:Y:S01]  /*8fe0*/  FFMA R81, R172, UR45, R81 ;  /* 0x0000002dac517c23 */ /* 0x000fe20008000051 */
[----:B------:R-:W-:Y:S01]  /*8ff0*/  FFMA R82, R173, UR45, R82 ;  /* 0x0000002dad527c23 */ /* 0x000fe20008000052 */
[----:B------:R-:W-:Y:S01]  /*9000*/  F2FP.SATFINITE.E4M3.F32.PACK_AB_MERGE_C R94, R95, R94, RZ ;  /* 0x0000005e5f5e723e */ /* 0x000fe200048070ff */
[----:B------:R-:W-:Y:S01]  /*9010*/  FMUL R86, R86, UR37 ;  /* 0x0000002556567c20 */ /* 0x000fe20008400000 */
[----:B------:R-:W-:Y:S01]  /*9020*/  FFMA R83, R174, UR45, R83 ;  /* 0x0000002dae537c23 */ /* 0x000fe20008000053 */
[----:B------:R-:W-:Y:S01]  /*9030*/  FMUL R87, R87, UR37 ;  /* 0x0000002557577c20 */ /* 0x000fe20008400000 */
[----:B------:R-:W-:Y:S01]  /*9040*/  F2FP.SATFINITE.E4M3.F32.PACK_AB_MERGE_C R89, R93, R92, R94 ;  /* 0x0000005c5d59723e */ /* 0x000fe2000480705e */
[----:B------:R-:W-:Y:S01]  /*9050*/  FFMA R84, R175, UR45, R84 ;  /* 0x0000002daf547c23 */ /* 0x000fe20008000054 */
[--C-:B------:R-:W-:Y:S01]  /*9060*/  HADD2.F32 R191, -RZ, R6.reuse.H0_H0 ;  /* 0x20000006ffbf7230 */ /* 0x100fe20000004100 */
        /* <DEDUP_REMOVED lines=8> */
[--C-:B------:R-:W-:Y:S02]  /*90f0*/  HADD2.F32 R181, -RZ, R182.reuse.H0_H0 ;  /* 0x200000b6ffb57230 */ /* 0x100fe40000004100 */
[----:B------:R-:W-:Y:S01]  /*9100*/  FFMA R86, R177, UR45, R86 ;  /* 0x0000002db1567c23 */ /* 0x000fe20008000056 */
[----:B------:R-:W-:Y:S01]  /*9110*/  FMUL R74, R74, UR37 ;  /* 0x000000254a4a7c20 */ /* 0x000fe20008400000 */
[----:B------:R-:W-:Y:S02]  /*9120*/  HADD2.F32 R182, -RZ, R182.H1_H1 ;  /* 0x300000b6ffb67230 */ /* 0x000fe40000004100 */
[----:B------:R-:W-:Y:S01]  /*9130*/  FFMA R87, R178, UR45, R87 ;  /* 0x0000002db2577c23 */ /* 0x000fe20008000057 */
[----:B------:R-:W-:Y:S01]  /*9140*/  FMUL R75, R75, UR37 ;  /* 0x000000254b4b7c20 */ /* 0x000fe20008400000 */
[----:B------:R-:W-:Y:S01]  /*9150*/  FFMA R72, R179, UR45, R72 ;  /* 0x0000002db3487c23 */ /* 0x000fe20008000048 */
[----:B------:R-:W-:Y:S01]  /*9160*/  FFMA R73, R180, UR45, R73 ;  /* 0x0000002db4497c23 */ /* 0x000fe20008000049 */
[--C-:B------:R-:W-:Y:S01]  /*9170*/  HADD2.F32 R199, -RZ, R6.reuse.H0_H0 ;  /* 0x20000006ffc77230 */ /* 0x100fe20000004100 */
[----:B------:R-:W-:Y:S01]  /*9180*/  F2FP.SATFINITE.E4M3.F32.PACK_AB_MERGE_C R86, R87, R86, RZ ;  /* 0x000000565756723e */ /* 0x000fe200048070ff */
[----:B------:R-:W-:Y:S02]  /*9190*/  HADD2.F32 R200, -RZ, R6.H1_H1 ;  /* 0x30000006ffc87230 */ /* 0x000fe40000004100 */
[----:B------:R-:W-:Y:S01]  /*91a0*/  FFMA R74, R181, UR45, R74 ;  /* 0x0000002db54a7c23 */ /* 0x000fe2000800004a */
[--C-:B------:R-:W-:Y:S02]  /*91b0*/  HADD2.F32 R203, -RZ, R5.reuse.H0_H0 ;  /* 0x20000005ffcb7230 */ /* 0x100fe40000004100 */
[----:B------:R-:W-:Y:S01]  /*91c0*/  FMUL R78, R78, UR37 ;  /* 0x000000254e4e7c20 */ /* 0x000fe20008400000 */
[----:B------:R-:W-:Y:S02]  /*91d0*/  HADD2.F32 R204, -RZ, R5.H1_H1 ;  /* 0x30000005ffcc7230 */ /* 0x000fe40000004100 */
[----:B------:R-:W-:Y:S01]  /*91e0*/  FFMA R75, R182, UR45, R75 ;  /* 0x0000002db64b7c23 */ /* 0x000fe2000800004b */
[--C-:B------:R-:W-:Y:S01]  /*91f0*/  HADD2.F32 R201, -RZ, R4.reuse.H0_H0 ;  /* 0x20000004ffc97230 */ /* 0x100fe20000004100 */
[-C--:B------:R-:W-:Y:S01]  /*9200*/  F2FP.F16.E4M3.UNPACK_B R6, R207.reuse ;  /* 0x000000cfff06723e */ /* 0x080fe200020006ff */
[----:B------:R-:W-:Y:S01]  /*9210*/  HADD2.F32 R202, -RZ, R4.H1_H1 ;  /* 0x30000004ffca7230 */ /* 0x000fe20000004100 */
[----:B------:R-:W-:Y:S01]  /*9220*/  F2FP.F16.E4M3.UNPACK_B R4, R207.H1 ;  /* 0x000000cfff04723e */ /* 0x000fe200030006ff */
[----:B------:R-:W-:Y:S01]  /*9230*/  FMUL R79, R79, UR37 ;  /* 0x000000254f4f7c20 */ /* 0x000fe20008400000 */
[----:B------:R-:W-:Y:S01]  /*9240*/  F2FP.F16.E4M3.UNPACK_B R5, R214 ;  /* 0x000000d6ff05723e */ /* 0x000fe200020006ff */
[----:B------:R-:W-:Y:S01]  /*9250*/  FFMA R76, R183, UR45, R76 ;  /* 0x0000002db74c7c23 */ /* 0x000fe2000800004c */
        /* <DEDUP_REMOVED lines=8> */
[--C-:B------:R-:W-:Y:S02]  /*92e0*/  HADD2.F32 R207, -RZ, R6.reuse.H0_H0 ;  /* 0x20000006ffcf7230 */ /* 0x100fe40000004100 */
[----:B------:R-:W-:Y:S01]  /*92f0*/  FFMA R65, R188, UR45, R65 ;  /* 0x0000002dbc417c23 */ /* 0x000fe20008000041 */
[----:B------:R-:W-:Y:S01]  /*9300*/  HADD2.F32 R208, -RZ, R6.H1_H1 ;  /* 0x30000006ffd07230 */ /* 0x000fe20000004100 */
[-C--:B------:R-:W-:Y:S01]  /*9310*/  F2FP.F16.E4M3.UNPACK_B R6, R215.reuse ;  /* 0x000000d7ff06723e */ /* 0x080fe200020006ff */
[--C-:B------:R-:W-:Y:S02]  /*9320*/  HADD2.F32 R211, -RZ, R5.reuse.H0_H0 ;  /* 0x20000005ffd37230 */ /* 0x100fe40000004100 */
[----:B------:R-:W-:Y:S01]  /*9330*/  FFMA R66, R189, UR45, R66 ;  /* 0x0000002dbd427c23 */ /* 0x000fe20008000042 */
[----:B------:R-:W-:Y:S01]  /*9340*/  HADD2.F32 R212, -RZ, R5.H1_H1 ;  /* 0x30000005ffd47230 */ /* 0x000fe20000004100 */
[----:B------:R-:W-:Y:S01]  /*9350*/  F2FP.F16.E4M3.UNPACK_B R5, R222 ;  /* 0x000000deff05723e */ /* 0x000fe200020006ff */
[--C-:B------:R-:W-:Y:S02]  /*9360*/  HADD2.F32 R209, -RZ, R4.reuse.H0_H0 ;  /* 0x20000004ffd17230 */ /* 0x100fe40000004100 */
[----:B------:R-:W-:Y:S01]  /*9370*/  FMUL R70, R70, UR37 ;  /* 0x0000002546467c20 */ /* 0x000fe20008400000 */
[----:B------:R-:W-:Y:S01]  /*9380*/  HADD2.F32 R210, -RZ, R4.H1_H1 ;  /* 0x30000004ffd27230 */ /* 0x000fe20000004100 */
[----:B------:R-:W-:Y:S01]  /*9390*/  F2FP.F16.E4M3.UNPACK_B R4, R215.H1 ;  /* 0x000000d7ff04723e */ /* 0x000fe200030006ff */
[----:B------:R-:W-:Y:S01]  /*93a0*/  FFMA R67, R190, UR45, R67 ;  /* 0x0000002dbe437c23 */ /* 0x000fe20008000043 */
[----:B------:R-:W-:Y:S01]  /*93b0*/  FMUL R71, R71, UR37 ;  /* 0x0000002547477c20 */ /* 0x000fe20008400000 */
[----:B------:R-:W-:Y:S01]  /*93c0*/  FFMA R68, R191, UR45, R68 ;  /* 0x0000002dbf447c23 */ /* 0x000fe20008000044 */
[----:B------:R-:W-:Y:S01]  /*93d0*/  FFMA R69, R192, UR45, R69 ;  /* 0x0000002dc0457c23 */ /* 0x000fe20008000045 */
[----:B------:R-:W-:Y:S02]  /*93e0*/  HADD2.F32 R197, -RZ, R198.H0_H0 ;  /* 0x200000c6ffc57230 */ /* 0x000fe40000004100 */
[----:B------:R-:W-:Y:S01]  /*93f0*/  FFMA R70, R193, UR45, R70 ;  /* 0x0000002dc1467c23 */ /* 0x000fe20008000046 */
[--C-:B------:R-:W-:Y:S02]  /*9400*/  HADD2.F32 R215, -RZ, R6.reuse.H0_H0 ;  /* 0x20000006ffd77230 */ /* 0x100fe40000004100 */
[----:B------:R-:W-:Y:S01]  /*9410*/  FMUL R58, R58, UR37 ;  /* 0x000000253a3a7c20 */ /* 0x000fe20008400000 */
[----:B------:R-:W-:Y:S01]  /*9420*/  HADD2.F32 R216, -RZ, R6.H1_H1 ;  /* 0x30000006ffd87230 */ /* 0x000fe20000004100 */
[-C--:B------:R-:W-:Y:S01]  /*9430*/  F2FP.F16.E4M3.UNPACK_B R6, R223.reuse ;  /* 0x000000dfff06723e */ /* 0x080fe200020006ff */
[--C-:B------:R-:W-:Y:S02]  /*9440*/  HADD2.F32 R217, -RZ, R4.reuse.H0_H0 ;  /* 0x20000004ffd97230 */ /* 0x100fe40000004100 */
[----:B------:R-:W-:Y:S01]  /*9450*/  FFMA R71, R194, UR45, R71 ;  /* 0x0000002dc2477c23 */ /* 0x000fe20008000047 */
[----:B------:R-:W-:Y:S01]  /*9460*/  HADD2.F32 R218, -RZ, R4.H1_H1 ;  /* 0x30000004ffda7230 */ /* 0x000fe20000004100 */
[----:B------:R-:W-:Y:S01]  /*9470*/  F2FP.F16.E4M3.UNPACK_B R4, R223.H1 ;  /* 0x000000dfff04723e */ /* 0x000fe200030006ff */
[--C-:B------:R-:W-:Y:S02]  /*9480*/  HADD2.F32 R219, -RZ, R5.reuse.H0_H0 ;  /* 0x20000005ffdb7230 */ /* 0x100fe40000004100 */
[----:B------:R-:W-:Y:S01]  /*9490*/  FMUL R59, R59, UR37 ;  /* 0x000000253b3b7c20 */ /* 0x000fe20008400000 */
[----:B------:R-:W-:Y:S01]  /*94a0*/  HADD2.F32 R220, -RZ, R5.H1_H1 ;  /* 0x30000005ffdc7230 */ /* 0x000fe20000004100 */
[----:B------:R-:W-:Y:S01]  /*94b0*/  F2FP.F16.E4M3.UNPACK_B R5, R230 ;  /* 0x000000e6ff05723e */ /* 0x000fe200020006ff */
[----:B------:R-:W-:Y:S02]  /*94c0*/  HADD2.F32 R198, -RZ, R198.H1_H1 ;  /* 0x300000c6ffc67230 */ /* 0x000fe40000004100 */
[----:B------:R-:W-:Y:S01]  /*94d0*/  FFMA R56, R195, UR45, R56 ;  /* 0x0000002dc3387c23 */ /* 0x000fe20008000038 */
[----:B------:R-:W-:Y:S01]  /*94e0*/  FFMA R57, R196, UR45, R57 ;  /* 0x0000002dc4397c23 */ /* 0x000fe20008000039 */
[----:B------:R-:W-:Y:S01]  /*94f0*/  FFMA R58, R197, UR45, R58 ;  /* 0x0000002dc53a7c23 */ /* 0x000fe2000800003a */
[----:B------:R-:W-:Y:S01]  /*9500*/  FMUL R62, R62, UR37 ;  /* 0x000000253e3e7c20 */ /* 0x000fe20008400000 */
[----:B------:R-:W-:Y:S01]  /*9510*/  FFMA R59, R198, UR45, R59 ;  /* 0x0000002dc63b7c23 */ /* 0x000fe2000800003b */
[----:B------:R-:W-:Y:S01]  /*9520*/  FMUL R63, R63, UR37 ;  /* 0x000000253f3f7c20 */ /* 0x000fe20008400000 */
[--C-:B------:R-:W-:Y:S02]  /*9530*/  HADD2.F32 R223, -RZ, R6.reuse.H0_H0 ;  /* 0x20000006ffdf7230 */ /* 0x100fe40000004100 */
[----:B------:R-:W-:Y:S01]  /*9540*/  FFMA R60, R199, UR45, R60 ;  /* 0x0000002dc73c7c23 */ /* 0x000fe2000800003c */
[----:B------:R-:W-:Y:S01]  /*9550*/  HADD2.F32 R224, -RZ, R6.H1_H1 ;  /* 0x30000006ffe07230 */ /* 0x000fe20000004100 */
[-C--:B------:R-:W-:Y:S01]  /*9560*/  F2FP.F16.E4M3.UNPACK_B R6, R231.reuse ;  /* 0x000000e7ff06723e */ /* 0x080fe200020006ff */
[--C-:B------:R-:W-:Y:S02]  /*9570*/  HADD2.F32 R225, -RZ, R4.reuse.H0_H0 ;  /* 0x20000004ffe17230 */ /* 0x100fe40000004100 */
[----:B------:R-:W-:Y:S01]  /*9580*/  FFMA R61, R200, UR45, R61 ;  /* 0x0000002dc83d7c23 */ /* 0x000fe2000800003d */
[----:B------:R-:W-:Y:S01]  /*9590*/  HADD2.F32 R226, -RZ, R4.H1_H1 ;  /* 0x30000004ffe27230 */ /* 0x000fe20000004100 */
[----:B------:R-:W-:Y:S01]  /*95a0*/  F2FP.F16.E4M3.UNPACK_B R4, R231.H1 ;  /* 0x000000e7ff04723e */ /* 0x000fe200030006ff */
[--C-:B------:R-:W-:Y:S02]  /*95b0*/  HADD2.F32 R227, -RZ, R5.reuse.H0_H0 ;  /* 0x20000005ffe37230 */ /* 0x100fe40000004100 */
[----:B------:R-:W-:Y:S01]  /*95c0*/  FFMA R62, R201, UR45, R62 ;  /* 0x0000002dc93e7c23 */ /* 0x000fe2000800003e */
[----:B------:R-:W-:Y:S01]  /*95d0*/  HADD2.F32 R228, -RZ, R5.H1_H1 ;  /* 0x30000005ffe47230 */ /* 0x000fe20000004100 */
[----:B------:R-:W-:Y:S01]  /*95e0*/  F2FP.F16.E4M3.UNPACK_B R5, R240 ;  /* 0x000000f0ff05723e */ /* 0x000fe200020006ff */
[--C-:B------:R-:W-:Y:S02]  /*95f0*/  HADD2.F32 R205, -RZ, R206.reuse.H0_H0 ;  /* 0x200000ceffcd7230 */ /* 0x100fe40000004100 */
[----:B------:R-:W-:Y:S01]  /*9600*/  FMUL R50, R50, UR37 ;  /* 0x0000002532327c20 */ /* 0x000fe20008400000 */
[----:B------:R-:W-:Y:S02]  /*9610*/  HADD2.F32 R206, -RZ, R206.H1_H1 ;  /* 0x300000ceffce7230 */ /* 0x000fe40000004100 */
[----:B------:R-:W-:Y:S01]  /*9620*/  FFMA R63, R202, UR45, R63 ;  /* 0x0000002dca3f7c23 */ /* 0x000fe2000800003f */
[----:B------:R-:W-:Y:S01]  /*9630*/  FMUL R51, R51, UR37 ;  /* 0x0000002533337c20 */ /* 0x000fe20008400000 */
[--C-:B------:R-:W-:Y:S01]  /*9640*/  HADD2.F32 R231, -RZ, R6.reuse.H0_H0 ;  /* 0x20000006ffe77230 */ /* 0x100fe20000004100 */
[----:B------:R-:W-:Y:S01]  /*9650*/  F2FP.SATFINITE.E4M3.F32.PACK_AB_MERGE_C R81, R85, R84, R86 ;  /* 0x000000545551723e */ /* 0x000fe20004807056 */
[----:B------:R-:W-:Y:S02]  /*9660*/  HADD2.F32 R232, -RZ, R6.H1_H1 ;  /* 0x30000006ffe87230 */ /* 0x000fe40000004100 */
[----:B------:R-:W-:Y:S01]  /*9670*/  FFMA R48, R203, UR45, R48 ;  /* 0x0000002dcb307c23 */ /* 0x000fe20008000030 */
[--C-:B------:R-:W-:Y:S02]  /*9680*/  HADD2.F32 R233, -RZ, R4.reuse.H0_H0 ;  /* 0x20000004ffe97230 */ /* 0x100fe40000004100 */
[----:B------:R-:W-:Y:S01]  /*9690*/  FFMA R49, R204, UR45, R49 ;  /* 0x0000002dcc317c23 */ /* 0x000fe20008000031 */
[----:B------:R-:W-:Y:S01]  /*96a0*/  HADD2.F32 R234, -RZ, R4.H1_H1 ;  /* 0x30000004ffea7230 */ /* 0x000fe20000004100 */
[----:B------:R-:W-:Y:S01]  /*96b0*/  F2FP.SATFINITE.E4M3.F32.PACK_AB_MERGE_C R74, R75, R74, RZ ;  /* 0x0000004a4b4a723e */ /* 0x000fe200048070ff */
[--C-:B------:R-:W-:Y:S01]  /*96c0*/  HADD2.F32 R235, -RZ, R5.reuse.H0_H0 ;  /* 0x20000005ffeb7230 */ /* 0x100fe20000004100 */
[----:B------:R-:W-:Y:S01]  /*96d0*/  F2FP.SATFINITE.E4M3.F32.PACK_AB_MERGE_C R66, R67, R66, RZ ;  /* 0x000000424342723e */ /* 0x000fe200048070ff */
[----:B------:R-:W-:Y:S01]  /*96e0*/  HADD2.F32 R236, -RZ, R5.H1_H1 ;  /* 0x30000005ffec7230 */ /* 0x000fe20000004100 */
[----:B------:R-:W-:Y:S01]  /*96f0*/  F2FP.SATFINITE.E4M3.F32.PACK_AB_MERGE_C R72, R73, R72, R74 ;  /* 0x000000484948723e */ /* 0x000fe2000480704a */
[----:B------:R-:W-:Y:S01]  /*9700*/  LDTM.16dp32bit_t0_t15.x8 R4, tmem[UR4+0xe0] ;  /* 0x0000e004000479ee */ /* 0x000fe20008980000 */
[----:B------:R-:W2:Y:S01]  /*9710*/  LDTM.16dp32bit_t16_t31.x8 R4, tmem[UR4+0xe8] ;  /* 0x0000e804000479ee */ /* 0x000ea200089a0000 */
[----:B------:R-:W-:Y:S01]  /*9720*/  F2FP.F16.E4M3.UNPACK_B R240, R240.H1 ;  /* 0x000000f0fff0723e */ /* 0x000fe200030006ff */
[----:B------:R-:W-:Y:S01]  /*9730*/  NOP ;  /* 0x0000000000007918 */ /* 0x000fe20000000000 */
[----:B------:R-:W-:Y:S01]  /*9740*/  F2FP.F16.E4M3.UNPACK_B R214, R214.H1 ;  /* 0x000000d6ffd6723e */ /* 0x000fe200030006ff */
[----:B------:R-:W-:Y:S01]  /*9750*/  UIADD3 UR4, UPT, UPT, UR47, 0x80, URZ ;  /* 0x000000802f047890 */ /* 0x000fe2000fffe0ff */
[----:B------:R-:W-:Y:S01]  /*9760*/  F2FP.SATFINITE.E4M3.F32.PACK_AB_MERGE_C R64, R65, R64, R66 ;  /* 0x000000404140723e */ /* 0x000fe20004807042 */
[----:B------:R-:W-:Y:S01]  /*9770*/  FFMA R50, R205, UR45, R50 ;  /* 0x0000002dcd327c23 */ /* 0x000fe20008000032 */
[----:B------:R-:W-:Y:S01]  /*9780*/  F2FP.SATFINITE.E4M3.F32.PACK_AB_MERGE_C R58, R59, R58, RZ ;  /* 0x0000003a3b3a723e */ /* 0x000fe200048070ff */
[----:B------:R-:W-:Y:S01]  /*9790*/  FFMA R51, R206, UR45, R51 ;  /* 0x0000002dce337c23 */ /* 0x000fe20008000033 */
[----:B------:R-:W-:Y:S01]  /*97a0*/  FFMA R52, R207, UR45, R52 ;  /* 0x0000002dcf347c23 */ /* 0x000fe20008000034 */
[----:B------:R-:W-:Y:S01]  /*97b0*/  FFMA R53, R208, UR45, R53 ;  /* 0x0000002dd0357c23 */ /* 0x000fe20008000035 */
[----:B------:R-:W-:Y:S01]  /*97c0*/  F2FP.SATFINITE.E4M3.F32.PACK_AB_MERGE_C R56, R57, R56, R58 ;  /* 0x000000383938723e */ /* 0x000fe2000480703a */
[----:B------:R-:W-:Y:S01]  /*97d0*/  FMUL R54, R54, UR37 ;  /* 0x0000002536367c20 */ /* 0x000fe20008400000 */
[----:B------:R-:W-:Y:S01]  /*97e0*/  F2FP.SATFINITE.E4M3.F32.PACK_AB_MERGE_C R50, R51, R50, RZ ;  /* 0x000000323332723e */ /* 0x000fe200048070ff */
[----:B------:R-:W-:Y:S01]  /*97f0*/  FMUL R55, R55, UR37 ;  /* 0x0000002537377c20 */ /* 0x000fe20008400000 */
[----:B------:R-:W-:Y:S01]  /*9800*/  F2FP.SATFINITE.E4M3.F32.PACK_AB_MERGE_C R73, R79, R78, RZ ;  /* 0x0000004e4f49723e */ /* 0x000fe200048070ff */
[----:B------:R-:W-:Y:S01]  /*9810*/  FFMA R54, R209, UR45, R54 ;  /* 0x0000002dd1367c23 */ /* 0x000fe20008000036 */
[----:B------:R-:W-:Y:S01]  /*9820*/  F2FP.SATFINITE.E4M3.F32.PACK_AB_MERGE_C R48, R49, R48, R50 ;  /* 0x000000303130723e */ /* 0x000fe20004807032 */
[----:B------:R-:W-:Y:S01]  /*9830*/  FFMA R55, R210, UR45, R55 ;  /* 0x0000002dd2377c23 */ /* 0x000fe20008000037 */
[----:B------:R-:W-:Y:S01]  /*9840*/  F2FP.SATFINITE.E4M3.F32.PACK_AB_MERGE_C R73, R77, R76, R73 ;  /* 0x0000004c4d49723e */ /* 0x000fe20004807049 */
[----:B------:R-:W-:Y:S01]  /*9850*/  FFMA R40, R211, UR45, R40 ;  /* 0x0000002dd3287c23 */ /* 0x000fe20008000028 */
[----:B------:R-:W-:Y:S01]  /*9860*/  FFMA R41, R212, UR45, R41 ;  /* 0x0000002dd4297c23 */ /* 0x000fe20008000029 */
[----:B------:R-:W-:Y:S01]  /*9870*/  F2FP.SATFINITE.E4M3.F32.PACK_AB_MERGE_C R70, R71, R70, RZ ;  /* 0x000000464746723e */ /* 0x000fe200048070ff */
[----:B------:R-:W-:Y:S01]  /*9880*/  HADD2.F32 R213, -RZ, R214.H0_H0 ;  /* 0x200000d6ffd57230 */ /* 0x000fe20000004100 */
[----:B-1----:R-:W-:Y:S01]  /*9890*/  UPRMT UR4, UR5, 0x654, UR4 ;  /* 0x0000065405047896 */ /* 0x002fe20008000004 */
[----:B------:R-:W-:Y:S01]  /*98a0*/  F2FP.SATFINITE.E4M3.F32.PACK_AB_MERGE_C R62, R63, R62, RZ ;  /* 0x0000003e3f3e723e */ /* 0x000fe200048070ff */
[----:B--2---:R-:W-:Y:S01]  /*98b0*/  FMUL R4, R4, UR37 ;  /* 0x0000002504047c20 */ /* 0x004fe20008400000 */
[----:B------:R-:W-:Y:S01]  /*98c0*/  F2FP.SATFINITE.E4M3.F32.PACK_AB_MERGE_C R65, R69, R68, R70 ;  /* 0x000000444541723e */ /* 0x000fe20004807046 */
[----:B------:R-:W-:Y:S01]  /*98d0*/  FMUL R5, R5, UR37 ;  /* 0x0000002505057c20 */ /* 0x000fe20008400000 */
[----:B------:R-:W-:Y:S01]  /*98e0*/  F2FP.SATFINITE.E4M3.F32.PACK_AB_MERGE_C R57, R61, R60, R62 ;  /* 0x0000003c3d39723e */ /* 0x000fe2000480703e */
[----:B------:R-:W-:Y:S01]  /*98f0*/  FMUL R8, R8, UR37 ;  /* 0x0000002508087c20 */ /* 0x000fe20008400000 */
[----:B------:R-:W-:Y:S01]  /*9900*/  F2FP.SATFINITE.E4M3.F32.PACK_AB_MERGE_C R54, R55, R54, RZ ;  /* 0x000000363736723e */ /* 0x000fe200048070ff */
[----:B------:R-:W-:Y:S01]  /*9910*/  FMUL R9, R9, UR37 ;  /* 0x0000002509097c20 */ /* 0x000fe20008400000 */
[----:B------:R-:W-:Y:S01]  /*9920*/  SYNCS.ARRIVE.TRANS64.RED.A1T0 RZ, [UR4], RZ ;  /* 0x000000ffffff79a7 */ /* 0x000fe20008100404 */
[--C-:B------:R-:W-:Y:S01]  /*9930*/  HADD2.F32 R237, -RZ, R240.reuse.H0_H0 ;  /* 0x200000f0ffed7230 */ /* 0x100fe20000004100 */
[----:B------:R-:W-:Y:S01]  /*9940*/  F2FP.SATFINITE.E4M3.F32.PACK_AB_MERGE_C R49, R53, R52, R54 ;  /* 0x000000343531723e */ /* 0x000fe20004807036 */
[----:B------:R-:W-:Y:S02]  /*9950*/  HADD2.F32 R238, -RZ, R240.H1_H1 ;  /* 0x300000f0ffee7230 */ /* 0x000fe40000004100 */
[----:B------:R-:W-:Y:S01]  /*9960*/  FMUL R42, R42, UR37 ;  /* 0x000000252a2a7c20 */ /* 0x000fe20008400000 */
[----:B------:R-:W-:Y:S02]  /*9970*/  HADD2.F32 R240, -RZ, R242.H1_H1 ;  /* 0x300000f2fff07230 */ /* 0x000fe40000004100 */
[----:B------:R-:W-:Y:S01]  /*9980*/  FMUL R43, R43, UR37 ;  /* 0x000000252b2b7c20 */ /* 0x000fe20008400000 */
[----:B------:R-:W1:Y:S01]  /*9990*/  S2R R242, SR_TID.X ;  /* 0x0000000000f27919 */ /* 0x000e620000002100 */
[----:B------:R-:W-:Y:S01]  /*99a0*/  FFMA R42, R213, UR45, R42 ;  /* 0x0000002dd52a7c23 */ /* 0x000fe2000800002a */
[----:B------:R-:W-:Y:S02]  /*99b0*/  HADD2.F32 R214, -RZ, R214.H1_H1 ;  /* 0x300000d6ffd67230 */ /* 0x000fe40000004100 */
[----:B------:R-:W-:Y:S01]  /*99c0*/  FMUL R46, R46, UR37 ;  /* 0x000000252e2e7c20 */ /* 0x000fe20008400000 */
[----:B------:R-:W-:Y:S01]  /*99d0*/  FMUL R47, R47, UR37 ;  /* 0x000000252f2f7c20 */ /* 0x000fe20008400000 */
[----:B------:R-:W-:Y:S01]  /*99e0*/  FMUL R34, R34, UR37 ;  /* 0x0000002522227c20 */ /* 0x000fe20008400000 */
[----:B------:R-:W-:Y:S01]  /*99f0*/  FMUL R35, R35, UR37 ;  /* 0x0000002523237c20 */ /* 0x000fe20008400000 */
[----:B------:R-:W-:Y:S01]  /*9a00*/  FFMA R43, R214, UR45, R43 ;  /* 0x0000002dd62b7c23 */ /* 0x000fe2000800002b */
[----:B------:R-:W-:Y:S01]  /*9a10*/  FFMA R44, R215, UR45, R44 ;  /* 0x0000002dd72c7c23 */ /* 0x000fe2000800002c */
[----:B------:R-:W-:Y:S01]  /*9a20*/  FFMA R45, R216, UR45, R45 ;  /* 0x0000002dd82d7c23 */ /* 0x000fe2000800002d */
[----:B------:R-:W-:Y:S01]  /*9a30*/  FFMA R46, R217, UR45, R46 ;  /* 0x0000002dd92e7c23 */ /* 0x000fe2000800002e */
[----:B------:R-:W-:Y:S01]  /*9a40*/  FFMA R47, R218, UR45, R47 ;  /* 0x0000002dda2f7c23 */ /* 0x000fe2000800002f */
[----:B------:R-:W-:Y:S01]  /*9a50*/  FFMA R32, R219, UR45, R32 ;  /* 0x0000002ddb207c23 */ /* 0x000fe20008000020 */
[----:B------:R-:W-:Y:S01]  /*9a60*/  FFMA R33, R220, UR45, R33 ;  /* 0x0000002ddc217c23 */ /* 0x000fe20008000021 */
[----:B------:R-:W-:Y:S01]  /*9a70*/  F2FP.SATFINITE.E4M3.F32.PACK_AB_MERGE_C R42, R43, R42, RZ ;  /* 0x0000002a2b2a723e */ /* 0x000fe200048070ff */
[----:B------:R-:W-:Y:S01]  /*9a80*/  FMUL R38, R38, UR37 ;  /* 0x0000002526267c20 */ /* 0x000fe20008400000 */
[----:B------:R-:W-:Y:S01]  /*9a90*/  F2FP.SATFINITE.E4M3.F32.PACK_AB_MERGE_C R46, R47, R46, RZ ;  /* 0x0000002e2f2e723e */ /* 0x000fe200048070ff */
[----:B------:R-:W-:Y:S01]  /*9aa0*/  FMUL R39, R39, UR37 ;  /* 0x0000002527277c20 */ /* 0x000fe20008400000 */
[----:B------:R-:W-:Y:S01]  /*9ab0*/  F2FP.SATFINITE.E4M3.F32.PACK_AB_MERGE_C R40, R41, R40, R42 ;  /* 0x000000282928723e */ /* 0x000fe2000480702a */
[----:B------:R-:W-:Y:S01]  /*9ac0*/  FMUL R26, R26, UR37 ;  /* 0x000000251a1a7c20 */ /* 0x000fe20008400000 */
[----:B------:R-:W-:Y:S01]  /*9ad0*/  F2FP.SATFINITE.E4M3.F32.PACK_AB_MERGE_C R41, R45, R44, R46 ;  /* 0x0000002c2d29723e */ /* 0x000fe2000480702e */
        /* <DEDUP_REMOVED lines=9> */
[----:B------:R-:W-:Y:S01]  /*9b70*/  F2FP.F16.E4M3.UNPACK_B R222, R222.H1 ;  /* 0x000000deffde723e */ /* 0x000fe200030006ff */
[----:B------:R-:W-:Y:S01]  /*9b80*/  BSSY.RECONVERGENT B0, `(.L_x_107) ;  /* 0x0000093000007945 */ /* 0x000fe20003800200 */
[C---:B-1----:R-:W-:Y:S02]  /*9b90*/  SHF.L.U32 R3, R242.reuse, 0x4, RZ ;  /* 0x00000004f2037819 */ /* 0x042fe400000006ff */
[----:B------:R-:W-:Y:S01]  /*9ba0*/  F2FP.F16.E4M3.UNPACK_B R230, R230.H1 ;  /* 0x000000e6ffe6723e */ /* 0x000fe200030006ff */
[--C-:B------:R-:W-:Y:S01]  /*9bb0*/  HADD2.F32 R221, -RZ, R222.reuse.H0_H0 ;  /* 0x200000deffdd7230 */ /* 0x100fe20000004100 */
[----:B------:R-:W-:Y:S01]  /*9bc0*/  LOP3.LUT R3, R3, 0xf0, RZ, 0xc0, !PT ;  /* 0x000000f003037812 */ /* 0x000fe200078ec0ff */
[----:B------:R-:W-:Y:S01]  /*9bd0*/  HADD2.F32 R222, -RZ, R222.H1_H1 ;  /* 0x300000deffde7230 */ /* 0x000fe20000004100 */
[----:B------:R-:W-:Y:S01]  /*9be0*/  LOP3.LUT P0, RZ, R242, 0x60, RZ, 0xc0, !PT ;  /* 0x00000060f2ff7812 */ /* 0x000fe2000780c0ff */
[--C-:B------:R-:W-:Y:S01]  /*9bf0*/  HADD2.F32 R229, -RZ, R230.reuse.H0_H0 ;  /* 0x200000e6ffe57230 */ /* 0x100fe20000004100 */
[----:B------:R-:W-:Y:S01]  /*9c00*/  LEA R3, R249, R3, 0x3 ;  /* 0x00000003f9037211 */ /* 0x000fe200078e18ff */
[----:B------:R-:W-:Y:S01]  /*9c10*/  FFMA R34, R221, UR45, R34 ;  /* 0x0000002ddd227c23 */ /* 0x000fe20008000022 */
[----:B------:R-:W-:Y:S01]  /*9c20*/  FFMA R35, R222, UR45, R35 ;  /* 0x0000002dde237c23 */ /* 0x000fe20008000023 */
[----:B------:R-:W-:Y:S01]  /*9c30*/  FFMA R36, R223, UR45, R36 ;  /* 0x0000002ddf247c23 */ /* 0x000fe20008000024 */
[----:B------:R-:W-:Y:S01]  /*9c40*/  FFMA R37, R224, UR45, R37 ;  /* 0x0000002de0257c23 */ /* 0x000fe20008000025 */
[----:B------:R1:W-:Y:S01]  /*9c50*/  STS.64 [R3+UR46+0x3d00], R128 ;  /* 0x003d008003007988 */ /* 0x0003e20008000a2e */
[----:B------:R-:W-:Y:S01]  /*9c60*/  FFMA R38, R225, UR45, R38 ;  /* 0x0000002de1267c23 */ /* 0x000fe20008000026 */
[----:B------:R-:W-:Y:S01]  /*9c70*/  F2FP.SATFINITE.E4M3.F32.PACK_AB_MERGE_C R34, R35, R34, RZ ;  /* 0x000000222322723e */ /* 0x000fe200048070ff */
[----:B------:R-:W-:Y:S01]  /*9c80*/  FFMA R39, R226, UR45, R39 ;  /* 0x0000002de2277c23 */ /* 0x000fe20008000027 */
[----:B------:R-:W-:Y:S01]  /*9c90*/  FFMA R24, R227, UR45, R24 ;  /* 0x0000002de3187c23 */ /* 0x000fe20008000018 */
[----:B------:R-:W-:Y:S01]  /*9ca0*/  FFMA R25, R228, UR45, R25 ;  /* 0x0000002de4197c23 */ /* 0x000fe20008000019 */
[----:B------:R1:W-:Y:S01]  /*9cb0*/  STS.64 [R3+UR46+0x4100], R120 ;  /* 0x0041007803007988 */ /* 0x0003e20008000a2e */
[----:B------:R-:W-:Y:S01]  /*9cc0*/  F2FP.SATFINITE.E4M3.F32.PACK_AB_MERGE_C R32, R33, R32, R34 ;  /* 0x000000202120723e */ /* 0x000fe20004807022 */
[----:B------:R-:W-:Y:S01]  /*9cd0*/  FFMA R26, R229, UR45, R26 ;  /* 0x0000002de51a7c23 */ /* 0x000fe2000800001a */
[----:B------:R-:W-:Y:S01]  /*9ce0*/  F2FP.SATFINITE.E4M3.F32.PACK_AB_MERGE_C R33, R39, R38, RZ ;  /* 0x000000262721723e */ /* 0x000fe200048070ff */
[----:B------:R-:W-:Y:S02]  /*9cf0*/  HADD2.F32 R230, -RZ, R230.H1_H1 ;  /* 0x300000e6ffe67230 */ /* 0x000fe40000004100 */
[----:B------:R1:W-:Y:S01]  /*9d00*/  STS.64 [R3+UR46+0x4500], R112 ;  /* 0x0045007003007988 */ /* 0x0003e20008000a2e */
[----:B------:R-:W-:Y:S02]  /*9d10*/  F2FP.SATFINITE.E4M3.F32.PACK_AB_MERGE_C R33, R37, R36, R33 ;  /* 0x000000242521723e */ /* 0x000fe40004807021 */
        /* <DEDUP_REMOVED lines=10> */
[----:B------:R-:W-:Y:S01]  /*9dc0*/  FFMA R6, R237, UR45, R6 ;  /* 0x0000002ded067c23 */ /* 0x000fe20008000006 */
[----:B------:R-:W-:Y:S01]  /*9dd0*/  F2FP.SATFINITE.E4M3.F32.PACK_AB_MERGE_C R24, R25, R24, R26 ;  /* 0x000000181918723e */ /* 0x000fe2000480701a */
[----:B------:R-:W-:Y:S01]  /*9de0*/  FFMA R7, R238, UR45, R7 ;  /* 0x0000002dee077c23 */ /* 0x000fe20008000007 */
[----:B------:R-:W-:Y:S01]  /*9df0*/  FFMA R8, R239, UR45, R8 ;  /* 0x0000002def087c23 */ /* 0x000fe20008000008 */
[----:B------:R-:W-:Y:S01]  /*9e00*/  FFMA R9, R240, UR45, R9 ;  /* 0x0000002df0097c23 */ /* 0x000fe20008000009 */
[----:B------:R1:W-:Y:S01]  /*9e10*/  STS.64 [R3+UR46+0x5100], R88 ;  /* 0x0051005803007988 */ /* 0x0003e20008000a2e */
[----:B------:R-:W-:Y:S01]  /*9e20*/  FFMA R10, R0, UR45, R10 ;  /* 0x0000002d000a7c23 */ /* 0x000fe2000800000a */
[----:B------:R-:W-:Y:S01]  /*9e30*/  FFMA R11, R2, UR45, R11 ;  /* 0x0000002d020b7c23 */ /* 0x000fe2000800000b */
[----:B------:R-:W-:Y:S02]  /*9e40*/  F2FP.SATFINITE.E4M3.F32.PACK_AB_MERGE_C R6, R7, R6, RZ ;  /* 0x000000060706723e */ /* 0x000fe400048070ff */
[----:B------:R-:W-:Y:S01]  /*9e50*/  F2FP.SATFINITE.E4M3.F32.PACK_AB_MERGE_C R30, R31, R30, RZ ;  /* 0x0000001e1f1e723e */ /* 0x000fe200048070ff */
[----:B------:R1:W-:Y:S01]  /*9e60*/  STS.64 [R3+UR46+0x5500], R80 ;  /* 0x0055005003007988 */ /* 0x0003e20008000a2e */
[----:B------:R-:W-:Y:S02]  /*9e70*/  F2FP.SATFINITE.E4M3.F32.PACK_AB_MERGE_C R10, R11, R10, RZ ;  /* 0x0000000a0b0a723e */ /* 0x000fe400048070ff */
[----:B------:R-:W-:Y:S02]  /*9e80*/  F2FP.SATFINITE.E4M3.F32.PACK_AB_MERGE_C R4, R5, R4, R6 ;  /* 0x000000040504723e */ /* 0x000fe40004807006 */
[----:B------:R-:W-:Y:S01]  /*9e90*/  F2FP.SATFINITE.E4M3.F32.PACK_AB_MERGE_C R25, R29, R28, R30 ;  /* 0x0000001c1d19723e */ /* 0x000fe2000480701e */
[----:B------:R1:W-:Y:S01]  /*9ea0*/  STS.64 [R3+UR46+0x5900], R72 ;  /* 0x0059004803007988 */ /* 0x0003e20008000a2e */
[----:B------:R-:W-:Y:S05]  /*9eb0*/  F2FP.SATFINITE.E4M3.F32.PACK_AB_MERGE_C R5, R9, R8, R10 ;  /* 0x000000080905723e */ /* 0x000fea000480700a */
[----:B------:R1:W-:Y:S06]  /*9ec0*/  STS.64 [R3+UR46+0x5d00], R64 ;  /* 0x005d004003007988 */ /* 0x0003ec0008000a2e */
[----:B------:R1:W-:Y:S06]  /*9ed0*/  STS.64 [R3+UR46+0x6100], R56 ;  /* 0x0061003803007988 */ /* 0x0003ec0008000a2e */
[----:B------:R1:W-:Y:S06]  /*9ee0*/  STS.64 [R3+UR46+0x6500], R48 ;  /* 0x0065003003007988 */ /* 0x0003ec0008000a2e */
[----:B------:R1:W-:Y:S06]  /*9ef0*/  STS.64 [R3+UR46+0x6900], R40 ;  /* 0x0069002803007988 */ /* 0x0003ec0008000a2e */
[----:B------:R1:W-:Y:S06]  /*9f00*/  STS.64 [R3+UR46+0x6d00], R32 ;  /* 0x006d002003007988 */ /* 0x0003ec0008000a2e */
[----:B------:R1:W-:Y:S06]  /*9f10*/  STS.64 [R3+UR46+0x7100], R24 ;  /* 0x0071001803007988 */ /* 0x0003ec0008000a2e */
[----:B------:R1:W-:Y:S01]  /*9f20*/  STS.64 [R3+UR46+0x7500], R4 ;  /* 0x0075000403007988 */ /* 0x0003e20008000a2e */
[----:B------:R-:W-:Y:S01]  /*9f30*/  @!PT LDS RZ, [RZ] ;  /* 0x00000000fffff984 */ /* 0x000fe20000000800 */
[----:B------:R-:W-:Y:S01]  /*9f40*/  @!PT LDS RZ, [RZ] ;  /* 0x00000000fffff984 */ /* 0x000fe20000000800 */
[----:B------:R-:W-:Y:S01]  /*9f50*/  @!PT LDS RZ, [RZ] ;  /* 0x00000000fffff984 */ /* 0x000fe20000000800 */
[----:B------:R-:W-:Y:S01]  /*9f60*/  @!PT LDS RZ, [RZ] ;  /* 0x00000000fffff984 */ /* 0x000fe20000000800 */
[----:B------:R2:W-:Y:S06]  /*9f70*/  MEMBAR.ALL.CTA ;  /* 0x0000000000007992 */ /* 0x0005ec0000008000 */
[----:B--2---:R-:W2:Y:S02]  /*9f80*/  FENCE.VIEW.ASYNC.S ;  /* 0x00000000000073c6 */ /* 0x004ea40000000000 */
[----:B--2---:R-:W-:Y:S06]  /*9f90*/  BAR.SYNC.DEFER_BLOCKING 0x1, 0x80 ;  /* 0x0042000000007b1d */ /* 0x004fec0000010000 */
[----:B------:R-:W-:Y:S05]  /*9fa0*/  @P0 BRA `(.L_x_108) ;  /* 0x0000000400400947 */ /* 0x000fea0003800000 */
[----:B------:R-:W2:Y:S01]  /*9fb0*/  LDCU.64 UR4, c[0x0][0x348] ;  /* 0x00006900ff0477ac */ /* 0x000ea20008000a00 */
[----:B------:R-:W-:Y:S02]  /*9fc0*/  R2UR UR7, R243 ;  /* 0x00000000f30772ca */ /* 0x000fe400000e0000 */
[----:B------:R-:W-:Y:S01]  /*9fd0*/  R2UR UR6, R244 ;  /* 0x00000000f40672ca */ /* 0x000fe200000e0000 */
[----:B------:R-:W-:Y:S01]  /*9fe0*/  UIADD3 UR8, UPT, UPT, UR46, 0x3d00, URZ ;  /* 0x00003d002e087890 */ /* 0x000fe2000fffe0ff */
[----:B------:R-:W-:Y:S01]  /*9ff0*/  UMOV UR11, UR36 ;  /* 0x00000024000b7c82 */ /* 0x000fe20008000000 */
[----:B------:R-:W-:Y:S01]  /*a000*/  UIADD3 UR28, UPT, UPT, UR46, 0x4100, URZ ;  /* 0x000041002e1c7890 */ /* 0x000fe2000fffe0ff */
[----:B------:R-:W-:Y:S01]  /*a010*/  UMOV UR31, UR36 ;  /* 0x00000024001f7c82 */ /* 0x000fe20008000000 */
[----:B------:R-:W-:Y:S01]  /*a020*/  UIADD3 UR56, UPT, UPT, UR46, 0x4500, URZ ;  /* 0x000045002e387890 */ /* 0x000fe2000fffe0ff */
[----:B------:R-:W-:Y:S01]  /*a030*/  UMOV UR59, UR36 ;  /* 0x00000024003b7c82 */ /* 0x000fe20008000000 */
[----:B------:R-:W-:Y:S04]  /*a040*/  UIADD3 UR68, UPT, UPT, UR46, 0x4900, URZ ;  /* 0x000049002e447890 */ /* 0x000fe8000fffe0ff */
[----:B------:R-:W-:Y:S02]  /*a050*/  UIMAD UR9, UR7, 0xf0, URZ ;  /* 0x000000f0070978a4 */ /* 0x000fe4000f8e02ff */
[----:B------:R-:W-:Y:S02]  /*a060*/  USHF.L.U32 UR10, UR6, 0x6, URZ ;  /* 0x00000006060a7899 */ /* 0x000fe400080006ff */
[----:B--2---:R-:W-:Y:S02]  /*a070*/  UIADD3 UR4, UP0, UPT, UR4, 0x680, URZ ;  /* 0x0000068004047890 */ /* 0x004fe4000ff1e0ff */
[----:B------:R-:W-:Y:S02]  /*a080*/  UIADD3 UR29, UPT, UPT, UR9, 0x10, URZ ;  /* 0x00000010091d7890 */ /* 0x000fe4000fffe0ff */
[----:B------:R-:W-:Y:S01]  /*a090*/  UIADD3.X UR5, UPT, UPT, URZ, UR5, URZ, UP0, !UPT ;  /* 0x00000005ff057290 */ /* 0x000fe200087fe4ff */
[----:B------:R-:W-:Y:S01]  /*a0a0*/  UMOV UR30, UR10 ;  /* 0x0000000a001e7c82 */ /* 0x000fe20008000000 */
[----:B------:R-:W-:Y:S01]  /*a0b0*/  UIADD3 UR57, UPT, UPT, UR9, 0x20, URZ ;  /* 0x0000002009397890 */ /* 0x000fe2000fffe0ff */
[----:B------:R-:W-:Y:S01]  /*a0c0*/  UMOV UR58, UR10 ;  /* 0x0000000a003a7c82 */ /* 0x000fe20008000000 */
[----:B------:R-:W-:Y:S01]  /*a0d0*/  UIADD3 UR69, UPT, UPT, UR9, 0x30, URZ ;  /* 0x0000003009457890 */ /* 0x000fe2000fffe0ff */
[----:B------:R-:W-:Y:S04]  /*a0e0*/  UMOV UR71, UR36 ;  /* 0x0000002400477c82 */ /* 0x000fe80008000000 */
[----:B------:R-:W-:Y:S01]  /*a0f0*/  UTMASTG.3D [UR8], [UR4] ;  /* 0x00000008040073b5 */ /* 0x000fe20008010000 */
[----:B------:R-:W-:Y:S01]  /*a100*/  UMOV UR70, UR10 ;  /* 0x0000000a00467c82 */ /* 0x000fe20008000000 */
[----:B------:R-:W-:Y:S02]  /*a110*/  UIADD3 UR20, UPT, UPT, UR46, 0x4d00, URZ ;  /* 0x00004d002e147890 */ /* 0x000fe4000fffe0ff */
[----:B------:R-:W-:Y:S01]  /*a120*/  UIADD3 UR21, UPT, UPT, UR9, 0x40, URZ ;  /* 0x0000004009157890 */ /* 0x000fe2000fffe0ff */
[----:B------:R-:W-:Y:S01]  /*a130*/  UMOV UR23, UR36 ;  /* 0x0000002400177c82 */ /* 0x000fe20008000000 */
[----:B------:R-:W-:Y:S01]  /*a140*/  UMOV UR22, UR10 ;  /* 0x0000000a00167c82 */ /* 0x000fe20008000000 */
[----:B------:R2:W-:Y:S01]  /*a150*/  UTMASTG.3D [UR28], [UR4] ;  /* 0x0000001c040073b5 */ /* 0x0005e20008010000 */
[----:B------:R-:W-:Y:S02]  /*a160*/  UIADD3 UR52, UPT, UPT, UR46, 0x5500, URZ ;  /* 0x000055002e347890 */ /* 0x000fe4000fffe0ff */
[----:B------:R-:W-:Y:S01]  /*a170*/  UIADD3 UR53, UPT, UPT, UR9, 0x60, URZ ;  /* 0x0000006009357890 */ /* 0x000fe2000fffe0ff */
[----:B------:R-:W-:Y:S01]  /*a180*/  UMOV UR55, UR36 ;  /* 0x0000002400377c82 */ /* 0x000fe20008000000 */
[----:B------:R-:W-:Y:S01]  /*a190*/  UMOV UR54, UR10 ;  /* 0x0000000a00367c82 */ /* 0x000fe20008000000 */
[----:B------:R-:W-:Y:S01]  /*a1a0*/  UIADD3 UR64, UPT, UPT, UR46, 0x5900, URZ ;  /* 0x000059002e407890 */ /* 0x000fe2000fffe0ff */
[----:B------:R3:W-:Y:S01]  /*a1b0*/  UTMASTG.3D [UR56], [UR4] ;  /* 0x00000038040073b5 */ /* 0x0007e20008010000 */
[----:B------:R-:W-:Y:S01]  /*a1c0*/  UIADD3 UR65, UPT, UPT, UR9, 0x70, URZ ;  /* 0x0000007009417890 */ /* 0x000fe2000fffe0ff */
[----:B------:R-:W-:Y:S01]  /*a1d0*/  UMOV UR67, UR36 ;  /* 0x0000002400437c82 */ /* 0x000fe20008000000 */
[----:B------:R-:W-:Y:S01]  /*a1e0*/  UMOV UR66, UR10 ;  /* 0x0000000a00427c82 */ /* 0x000fe20008000000 */
[----:B------:R-:W-:Y:S02]  /*a1f0*/  UIADD3 UR16, UPT, UPT, UR46, 0x5d00, URZ ;  /* 0x00005d002e107890 */ /* 0x000fe4000fffe0ff */
[----:B------:R-:W-:Y:S01]  /*a200*/  UIADD3 UR17, UPT, UPT, UR9, 0x80, URZ ;  /* 0x0000008009117890 */ /* 0x000fe2000fffe0ff */
[----:B------:R3:W-:Y:S01]  /*a210*/  UTMASTG.3D [UR68], [UR4] ;  /* 0x00000044040073b5 */ /* 0x0007e20008010000 */
[----:B------:R-:W-:Y:S01]  /*a220*/  UMOV UR19, UR36 ;  /* 0x0000002400137c82 */ /* 0x000fe20008000000 */
[----:B------:R-:W-:Y:S01]  /*a230*/  UMOV UR18, UR10 ;  /* 0x0000000a00127c82 */ /* 0x000fe20008000000 */
[----:B------:R-:W-:Y:S02]  /*a240*/  UIADD3 UR72, UPT, UPT, UR46, 0x6100, URZ ;  /* 0x000061002e487890 */ /* 0x000fe4000fffe0ff */
[----:B------:R-:W-:Y:S01]  /*a250*/  UIADD3 UR73, UPT, UPT, UR9, 0x90, URZ ;  /* 0x0000009009497890 */ /* 0x000fe2000fffe0ff */
[----:B------:R-:W-:Y:S01]  /*a260*/  UMOV UR75, UR36 ;  /* 0x00000024004b7c82 */ /* 0x000fe20008000000 */
[----:B------:R3:W-:Y:S01]  /*a270*/  UTMASTG.3D [UR20], [UR4] ;  /* 0x00000014040073b5 */ /* 0x0007e20008010000 */
[----:B------:R-:W-:Y:S01]  /*a280*/  UMOV UR74, UR10 ;  /* 0x0000000a004a7c82 */ /* 0x000fe20008000000 */
[----:B------:R-:W-:Y:S02]  /*a290*/  UIADD3 UR48, UPT, UPT, UR46, 0x6500, URZ ;  /* 0x000065002e307890 */ /* 0x000fe4000fffe0ff */
[----:B------:R-:W-:Y:S01]  /*a2a0*/  UIADD3 UR49, UPT, UPT, UR9, 0xa0, URZ ;  /* 0x000000a009317890 */ /* 0x000fe2000fffe0ff */
[----:B------:R-:W-:Y:S01]  /*a2b0*/  UMOV UR51, UR36 ;  /* 0x0000002400337c82 */ /* 0x000fe20008000000 */
[----:B------:R-:W-:Y:S01]  /*a2c0*/  UMOV UR50, UR10 ;  /* 0x0000000a00327c82 */ /* 0x000fe20008000000 */
[----:B------:R-:W-:Y:S02]  /*a2d0*/  UIADD3 UR60, UPT, UPT, UR46, 0x6900, URZ ;  /* 0x000069002e3c7890 */ /* 0x000fe4000fffe0ff */
[----:B--2---:R-:W-:Y:S02]  /*a2e0*/  UIADD3 UR28, UPT, UPT, UR46, 0x5100, URZ ;  /* 0x000051002e1c7890 */ /* 0x004fe4000fffe0ff */
[----:B------:R-:W-:Y:S02]  /*a2f0*/  UIADD3 UR29, UPT, UPT, UR9, 0x50, URZ ;  /* 0x00000050091d7890 */ /* 0x000fe4000fffe0ff */
[----:B------:R-:W-:Y:S01]  /*a300*/  UIADD3 UR61, UPT, UPT, UR9, 0xb0, URZ ;  /* 0x000000b0093d7890 */ /* 0x000fe2000fffe0ff */
[----:B------:R-:W-:Y:S01]  /*a310*/  UMOV UR63, UR36 ;  /* 0x00000024003f7c82 */ /* 0x000fe20008000000 */
[----:B------:R-:W-:Y:S01]  /*a320*/  UMOV UR62, UR10 ;  /* 0x0000000a003e7c82 */ /* 0x000fe20008000000 */
[----:B------:R-:W-:Y:S02]  /*a330*/  UIADD3 UR32, UPT, UPT, UR46, 0x6d00, URZ ;  /* 0x00006d002e207890 */ /* 0x000fe4000fffe0ff */
[----:B------:R-:W-:Y:S02]  /*a340*/  UIADD3 UR33, UPT, UPT, UR9, 0xc0, URZ ;  /* 0x000000c009217890 */ /* 0x000fe4000fffe0ff */
        /* <DEDUP_REMOVED lines=12> */
[----:B------:R3:W-:Y:S01]  /*a410*/  UTMASTG.3D [UR64], [UR4] ;  /* 0x00000040040073b5 */ /* 0x0007e20008010000 */
[----:B------:R3:W-:Y:S01]  /*a420*/  UTMASTG.3D [UR16], [UR4] ;  /* 0x00000010040073b5 */ /* 0x0007e20008010000 */
[----:B------:R3:W-:Y:S01]  /*a430*/  UTMASTG.3D [UR72], [UR4] ;  /* 0x00000048040073b5 */ /* 0x0007e20008010000 */
[----:B------:R3:W-:Y:S01]  /*a440*/  UTMASTG.3D [UR48], [UR4] ;  /* 0x00000030040073b5 */ /* 0x0007e20008010000 */
[----:B------:R3:W-:Y:S01]  /*a450*/  UTMASTG.3D [UR60], [UR4] ;  /* 0x0000003c040073b5 */ /* 0x0007e20008010000 */
[----:B------:R3:W-:Y:S01]  /*a460*/  UTMASTG.3D [UR32], [UR4] ;  /* 0x00000020040073b5 */ /* 0x0007e20008010000 */
[----:B------:R3:W-:Y:S01]  /*a470*/  UTMASTG.3D [UR24], [UR4] ;  /* 0x00000018040073b5 */ /* 0x0007e20008010000 */
[----:B------:R3:W-:Y:S01]  /*a480*/  UTMASTG.3D [UR12], [UR4] ;  /* 0x0000000c040073b5 */ /* 0x0007e20008010000 */
[----:B------:R0:W-:Y:S01]  /*a490*/  UTMACMDFLUSH ;  /* 0x00000000000079b7 */ /* 0x0001e20000000000 */
[----:B---3--:R-:W-:Y:S04]  /*a4a0*/  DEPBAR.LE SB0, 0x0 ;  /* 0x000080000000791a */ /* 0x008fe80000000000 */
.L_x_108:
[----:B------:R-:W-:Y:S05]  /*a4b0*/  BSYNC.RECONVERGENT B0 ;  /* 0x0000000000007941 */ /* 0x000fea0003800200 */
.L_x_107:
[----:B-1----:R-:W2:Y:S01]  /*a4c0*/  LDL R5, [R1] ;  /* 0x0000000001057983 */ /* 0x002ea20000100800 */
[----:B------:R-:W-:Y:S02]  /*a4d0*/  R2UR UR4, R248 ;  /* 0x00000000f80472ca */ /* 0x000fe400000e0000 */
[----:B------:R-:W-:Y:S01]  /*a4e0*/  R2UR UR6, R247 ;  /* 0x00000000f70672ca */ /* 0x000fe200000e0000 */
[----:B------:R-:W3:Y:S01]  /*a4f0*/  LDL R4, [R1+0x4] ;  /* 0x0000040001047983 */ /* 0x000ee20000100800 */
[----:B------:R-:W-:Y:S02]  /*a500*/  R2UR UR8, R250 ;  /* 0x00000000fa0872ca */ /* 0x000fe400000e0000 */
[----:B------:R-:W-:Y:S01]  /*a510*/  R2UR UR7, R251 ;  /* 0x00000000fb0772ca */ /* 0x000fe200000e0000 */
[----:B------:R-:W-:Y:S01]  /*a520*/  BAR.SYNC.DEFER_BLOCKING 0x1, 0x80 ;  /* 0x0042000000007b1d */ /* 0x000fe20000010000 */
[----:B------:R-:W-:Y:S05]  /*a530*/  R2UR UR36, R252 ;  /* 0x00000000fc2472ca */ /* 0x000fea00000e0000 */
[----:B------:R-:W-:Y:S02]  /*a540*/  UISETP.NE.AND UP2, UPT, UR4, URZ, UPT ;  /* 0x000000ff0400728c */ /* 0x000fe4000bf45270 */
[----:B------:R-:W-:Y:S02]  /*a550*/  UIADD3 UR4, UPT, UPT, UR40, 0x1, URZ ;  /* 0x0000000128047890 */ /* 0x000fe4000fffe0ff */
[----:B------:R-:W-:Y:S02]  /*a560*/  UISETP.NE.AND UP0, UPT, UR6, 0x2, UPT ;  /* 0x000000020600788c */ /* 0x000fe4000bf05270 */
[----:B------:R-:W-:Y:S02]  /*a570*/  UISETP.NE.AND UP1, UPT, UR4, 0x4, UPT ;  /* 0x000000040400788c */ /* 0x000fe4000bf25270 */
[----:B------:R-:W-:Y:S02]  /*a580*/  USEL UR18, UR6, URZ, UP0 ;  /* 0x000000ff06127287 */ /* 0x000fe40008000000 */
[----:B------:R-:W-:Y:S02]  /*a590*/  USEL UR6, URZ, 0x1, UP1 ;  /* 0x00000001ff067887 */ /* 0x000fe40008800000 */
[----:B------:R-:W-:Y:S02]  /*a5a0*/  USEL UR40, UR4, URZ, UP1 ;  /* 0x000000ff04287287 */ /* 0x000fe40008800000 */
[----:B------:R-:W-:Y:S06]  /*a5b0*/  ULOP3.LUT UR7, UR7, UR6, URZ, 0x3c, !UPT ;  /* 0x0000000607077292 */ /* 0x000fec000f8e3cff */
[----:B------:R-:W-:Y:S01]  /*a5c0*/  IMAD.U32 R251, RZ, RZ, UR7 ;  /* 0x00000007fffb7e24 */ /* 0x000fe2000f8e00ff */
[----:B---3--:R-:W-:Y:S02]  /*a5d0*/  R2UR UR5, R4 ;  /* 0x00000000040572ca */ /* 0x008fe400000e0000 */
[----:B--2---:R-:W-:Y:S11]  /*a5e0*/  R2UR UR9, R5 ;  /* 0x00000000050972ca */ /* 0x004ff600000e0000 */
[----:B------:R-:W-:Y:S02]  /*a5f0*/  @!UPT UIADD3 URZ, UPT, UPT, URZ, URZ, URZ ;  /* 0x000000fffffff290 */ /* 0x000fe4000fffe0ff */
[----:B------:R-:W-:Y:S02]  /*a600*/  UIADD3 UR10, UPT, UPT, UR38, UR9, URZ ;  /* 0x00000009260a7290 */ /* 0x000fe4000fffe0ff */
[----:B------:R-:W-:Y:S02]  /*a610*/  UIADD3 UR9, UPT, UPT, UR39, UR5, URZ ;  /* 0x0000000527097290 */ /* 0x000fe4000fffe0ff */
[----:B------:R-:W-:Y:S02]  /*a620*/  USEL UR5, URZ, 0x1, UP0 ;  /* 0x00000001ff057887 */ /* 0x000fe40008000000 */
[----:B------:R-:W-:Y:S02]  /*a630*/  IMAD.U32 R243, RZ, RZ, UR10 ;  /* 0x0000000afff37e24 */ /* 0x000fe4000f8e00ff */
[----:B------:R-:W-:Y:S01]  /*a640*/  IMAD.U32 R244, RZ, RZ, UR9 ;  /* 0x00000009fff47e24 */ /* 0x000fe2000f8e00ff */
[----:B------:R-:W-:Y:S06]  /*a650*/  ULOP3.LUT UR8, UR8, UR5, URZ, 0x3c, !UPT ;  /* 0x0000000508087292 */ /* 0x000fec000f8e3cff */
[----:B------:R-:W-:Y:S01]  /*a660*/  IMAD.U32 R250, RZ, RZ, UR8 ;  /* 0x00000008fffa7e24 */ /* 0x000fe2000f8e00ff */
[----:B------:R-:W-:Y:S06]  /*a670*/  BRA.U UP2, `(.L_x_109) ;  /* 0xffffffad02a87547 */ /* 0x000fec000b83ffff */
[----:B------:R-:W-:Y:S05]  /*a680*/  EXIT ;  /* 0x000000000000794d */ /* 0x000fea0003800000 */
.L_x_24:
[----:B---3--:R3:W4:Y:S02]  /*a690*/  SYNCS.PHASECHK.TRANS64.TRYWAIT P0, [R2+URZ+0xb0], R3 ;  /* 0x0000b003020075a7 */ /* 0x00872400080011ff */
[----:B----4-:R-:W-:Y:S05]  /*a6a0*/  @!P0 NANOSLEEP.SYNCS 0x989680 ;  /* 0x009896800000895d */ /* 0x010fea0003900000 */
[----:B------:R-:W4:Y:S02]  /*a6b0*/  @!P0 SYNCS.PHASECHK.TRANS64 P0, [R2+URZ+0xb0], R3 ;  /* 0x0000b003020085a7 */ /* 0x000f2400080010ff */
[----:B----4-:R-:W-:Y:S05]  /*a6c0*/  @!P0 BRA `(.L_x_24) ;  /* 0xfffffffc00f08947 */ /* 0x010fea000383ffff */
[----:B------:R-:W-:Y:S05]  /*a6d0*/  BRA `(.L_x_110) ;  /* 0xffffff70008c7947 */ /* 0x000fea000383ffff */
.L_x_27:
[----:B--2---:R-:W-:Y:S07]  /*a6e0*/  MOV R4, UR33 ;  /* 0x0000002100047c02 */ /* 0x004fee0008000f00 */
.L_x_111:
[----:B-1----:R1:W2:Y:S02]  /*a6f0*/  SYNCS.PHASECHK.TRANS64.TRYWAIT P0, [R4+URZ+0x10], R2 ;  /* 0x00001002040075a7 */ /* 0x0022a400080011ff */
[----:B--2---:R-:W-:Y:S05]  /*a700*/  @!P0 NANOSLEEP.SYNCS 0x989680 ;  /* 0x009896800000895d */ /* 0x004fea0003900000 */
[----:B------:R-:W2:Y:S02]  /*a710*/  @!P0 SYNCS.PHASECHK.TRANS64 P0, [R4+URZ+0x10], R2 ;  /* 0x00001002040085a7 */ /* 0x000ea400080010ff */
[----:B--2---:R-:W-:Y:S05]  /*a720*/  @!P0 BRA `(.L_x_111) ;  /* 0xfffffffc00f08947 */ /* 0x004fea000383ffff */
[----:B------:R-:W-:Y:S05]  /*a730*/  BRA `(.L_x_26) ;  /* 0xffffff7000dc7947 */ /* 0x000fea000383ffff */
.L_x_34:
[----:B--2---:R-:W-:Y:S07]  /*a740*/  MOV R4, UR33 ;  /* 0x0000002100047c02 */ /* 0x004fee0008000f00 */
.L_x_112:
[----:B-1----:R1:W2:Y:S02]  /*a750*/  SYNCS.PHASECHK.TRANS64.TRYWAIT P0, [R4+URZ+0x10], R2 ;  /* 0x00001002040075a7 */ /* 0x0022a400080011ff */
[----:B--2---:R-:W-:Y:S05]  /*a760*/  @!P0 NANOSLEEP.SYNCS 0x989680 ;  /* 0x009896800000895d */ /* 0x004fea0003900000 */
[----:B------:R-:W2:Y:S02]  /*a770*/  @!P0 SYNCS.PHASECHK.TRANS64 P0, [R4+URZ+0x10], R2 ;  /* 0x00001002040085a7 */ /* 0x000ea400080010ff */
[----:B--2---:R-:W-:Y:S05]  /*a780*/  @!P0 BRA `(.L_x_112) ;  /* 0xfffffffc00f08947 */ /* 0x004fea000383ffff */
[----:B------:R-:W-:Y:S05]  /*a790*/  BRA `(.L_x_33) ;  /* 0xffffff7400cc7947 */ /* 0x000fea000383ffff */
.L_x_39:
[----:B-1----:R1:W2:Y:S02]  /*a7a0*/  SYNCS.PHASECHK.TRANS64.TRYWAIT P0, [R3+URZ+0x40], R2 ;  /* 0x00004002030075a7 */ /* 0x0022a400080011ff */
[----:B--2---:R-:W-:Y:S05]  /*a7b0*/  @!P0 NANOSLEEP.SYNCS 0x989680 ;  /* 0x009896800000895d */ /* 0x004fea0003900000 */
[----:B------:R-:W2:Y:S02]  /*a7c0*/  @!P0 SYNCS.PHASECHK.TRANS64 P0, [R3+URZ+0x40], R2 ;  /* 0x00004002030085a7 */ /* 0x000ea400080010ff */
[----:B--2---:R-:W-:Y:S05]  /*a7d0*/  @!P0 BRA `(.L_x_39) ;  /* 0xfffffffc00f08947 */ /* 0x004fea000383ffff */
[----:B------:R-:W-:Y:S05]  /*a7e0*/  BRA `(.L_x_113) ;  /* 0xffffff78009c7947 */ /* 0x000fea000383ffff */
.L_x_43:
[----:B------:R-:W-:-:S07]  /*a7f0*/  MOV R3, UR4 ;  /* 0x0000000400037c02 */ /* 0x000fce0008000f00 */
.L_x_114:
[----:B-1----:R1:W2:Y:S02]  /*a800*/  SYNCS.PHASECHK.TRANS64.TRYWAIT P0, [R3+URZ], R2 ;  /* 0x00000002030075a7 */ /* 0x0022a400080011ff */
[----:B--2---:R-:W-:Y:S05]  /*a810*/  @!P0 NANOSLEEP.SYNCS 0x989680 ;  /* 0x009896800000895d */ /* 0x004fea0003900000 */
[----:B------:R-:W2:Y:S02]  /*a820*/  @!P0 SYNCS.PHASECHK.TRANS64 P0, [R3+URZ], R2 ;  /* 0x00000002030085a7 */ /* 0x000ea400080010ff */
[----:B--2---:R-:W-:Y:S05]  /*a830*/  @!P0 BRA `(.L_x_114) ;  /* 0xfffffffc00f08947 */ /* 0x004fea000383ffff */
[----:B------:R-:W-:Y:S05]  /*a840*/  BRA `(.L_x_115) ;  /* 0xffffff8000587947 */ /* 0x000fea000383ffff */
.L_x_46:
[----:B--2---:R2:W3:Y:S02]  /*a850*/  SYNCS.PHASECHK.TRANS64.TRYWAIT P0, [R0+URZ+0xa0], R2 ;  /* 0x0000a002000075a7 */ /* 0x0044e400080011ff */
[----:B---3--:R-:W-:Y:S05]  /*a860*/  @!P0 NANOSLEEP.SYNCS 0x989680 ;  /* 0x009896800000895d */ /* 0x008fea0003900000 */
[----:B------:R-:W3:Y:S02]  /*a870*/  @!P0 SYNCS.PHASECHK.TRANS64 P0, [R0+URZ+0xa0], R2 ;  /* 0x0000a002000085a7 */ /* 0x000ee400080010ff */
[----:B---3--:R-:W-:Y:S05]  /*a880*/  @!P0 BRA `(.L_x_46) ;  /* 0xfffffffc00f08947 */ /* 0x008fea000383ffff */
[----:B------:R-:W-:Y:S05]  /*a890*/  BRA `(.L_x_116) ;  /* 0xffffff8000bc7947 */ /* 0x000fea000383ffff */
.L_x_47:
[----:B------:R-:W-:-:S07]  /*a8a0*/  MOV R3, UR4 ;  /* 0x0000000400037c02 */ /* 0x000fce0008000f00 */
.L_x_117:
[----:B--2---:R2:W3:Y:S02]  /*a8b0*/  SYNCS.PHASECHK.TRANS64.TRYWAIT P0, [R3+URZ+0x50], R2 ;  /* 0x00005002030075a7 */ /* 0x0044e400080011ff */
[----:B---3--:R-:W-:Y:S05]  /*a8c0*/  @!P0 NANOSLEEP.SYNCS 0x989680 ;  /* 0x009896800000895d */ /* 0x008fea0003900000 */
[----:B------:R-:W3:Y:S02]  /*a8d0*/  @!P0 SYNCS.PHASECHK.TRANS64 P0, [R3+URZ+0x50], R2 ;  /* 0x00005002030085a7 */ /* 0x000ee400080010ff */
[----:B---3--:R-:W-:Y:S05]  /*a8e0*/  @!P0 BRA `(.L_x_117) ;  /* 0xfffffffc00f08947 */ /* 0x008fea000383ffff */
[----:B------:R-:W-:Y:S05]  /*a8f0*/  BRA `(.L_x_118) ;  /* 0xffffff8000cc7947 */ /* 0x000fea000383ffff */
.L_x_48:
[----:B--2---:R2:W3:Y:S02]  /*a900*/  SYNCS.PHASECHK.TRANS64.TRYWAIT P1, [R0+URZ+0x40], R2 ;  /* 0x00004002000075a7 */ /* 0x0044e400080211ff */
[----:B---3--:R-:W-:Y:S05]  /*a910*/  @!P1 NANOSLEEP.SYNCS 0x989680 ;  /* 0x009896800000995d */ /* 0x008fea0003900000 */
[----:B------:R-:W3:Y:S02]  /*a920*/  @!P1 SYNCS.PHASECHK.TRANS64 P1, [R0+URZ+0x40], R2 ;  /* 0x00004002000095a7 */ /* 0x000ee400080210ff */
[----:B---3--:R-:W-:Y:S05]  /*a930*/  @!P1 BRA `(.L_x_48) ;  /* 0xfffffffc00f09947 */ /* 0x008fea000383ffff */
[----:B------:R-:W-:Y:S05]  /*a940*/  BRA `(.L_x_119) ;  /* 0xffffff8000fc7947 */ /* 0x000fea000383ffff */
.L_x_51:
[----:B------:R-:W-:-:S07]  /*a950*/  MOV R2, UR4 ;  /* 0x0000000400027c02 */ /* 0x000fce0008000f00 */
.L_x_120:
[----:B--2---:R2:W3:Y:S02]  /*a960*/  SYNCS.PHASECHK.TRANS64.TRYWAIT P0, [R2+URZ+0x50], R0 ;  /* 0x00005000020075a7 */ /* 0x0044e400080011ff */
[----:B---3--:R-:W-:Y:S05]  /*a970*/  @!P0 NANOSLEEP.SYNCS 0x989680 ;  /* 0x009896800000895d */ /* 0x008fea0003900000 */
[----:B------:R-:W3:Y:S02]  /*a980*/  @!P0 SYNCS.PHASECHK.TRANS64 P0, [R2+URZ+0x50], R0 ;  /* 0x00005000020085a7 */ /* 0x000ee400080010ff */
[----:B---3--:R-:W-:Y:S05]  /*a990*/  @!P0 BRA `(.L_x_120) ;  /* 0xfffffffc00f08947 */ /* 0x008fea000383ffff */
[----:B------:R-:W-:Y:S05]  /*a9a0*/  BRA `(.L_x_50) ;  /* 0xffffff8400507947 */ /* 0x000fea000383ffff */
.L_x_58:
[----:B--2---:R2:W3:Y:S02]  /*a9b0*/  SYNCS.PHASECHK.TRANS64.TRYWAIT P1, [R3+URZ+0x40], R4 ;  /* 0x00004004030075a7 */ /* 0x0044e400080211ff */
[----:B---3--:R-:W-:Y:S05]  /*a9c0*/  @!P1 NANOSLEEP.SYNCS 0x989680 ;  /* 0x009896800000995d */ /* 0x008fea0003900000 */
[----:B------:R-:W3:Y:S02]  /*a9d0*/  @!P1 SYNCS.PHASECHK.TRANS64 P1, [R3+URZ+0x40], R4 ;  /* 0x00004004030095a7 */ /* 0x000ee400080210ff */
[----:B---3--:R-:W-:Y:S05]  /*a9e0*/  @!P1 BRA `(.L_x_58) ;  /* 0xfffffffc00f09947 */ /* 0x008fea000383ffff */
[----:B------:R-:W-:Y:S05]  /*a9f0*/  BRA `(.L_x_121) ;  /* 0xffffff8800e87947 */ /* 0x000fea000383ffff */
.L_x_59:
[----:B------:R-:W-:-:S07]  /*aa00*/  MOV R4, UR47 ;  /* 0x0000002f00047c02 */ /* 0x000fce0008000f00 */
.L_x_122:
[----:B--2---:R2:W3:Y:S02]  /*aa10*/  SYNCS.PHASECHK.TRANS64.TRYWAIT P0, [R4+URZ+0x80], R3 ;  /* 0x00008003040075a7 */ /* 0x0044e400080011ff */
[----:B---3--:R-:W-:Y:S05]  /*aa20*/  @!P0 NANOSLEEP.SYNCS 0x989680 ;  /* 0x009896800000895d */ /* 0x008fea0003900000 */
[----:B------:R-:W3:Y:S02]  /*aa30*/  @!P0 SYNCS.PHASECHK.TRANS64 P0, [R4+URZ+0x80], R3 ;  /* 0x00008003040085a7 */ /* 0x000ee400080010ff */
[----:B---3--:R-:W-:Y:S05]  /*aa40*/  @!P0 BRA `(.L_x_122) ;  /* 0xfffffffc00f08947 */ /* 0x008fea000383ffff */
[----:B------:R-:W-:Y:S05]  /*aa50*/  BRA `(.L_x_123) ;  /* 0xffffff8c00307947 */ /* 0x000fea000383ffff */
.L_x_62:
[----:B------:R-:W-:Y:S07]  /*aa60*/  MOV R3, UR7 ;  /* 0x0000000700037c02 */ /* 0x000fee0008000f00 */
.L_x_124:
[----:B--2---:R2:W3:Y:S02]  /*aa70*/  SYNCS.PHASECHK.TRANS64.TRYWAIT P0, [R3+URZ], R2 ;  /* 0x00000002030075a7 */ /* 0x0044e400080011ff */
[----:B---3--:R-:W-:Y:S05]  /*aa80*/  @!P0 NANOSLEEP.SYNCS 0x989680 ;  /* 0x009896800000895d */ /* 0x008fea0003900000 */
[----:B------:R-:W3:Y:S02]  /*aa90*/  @!P0 SYNCS.PHASECHK.TRANS64 P0, [R3+URZ], R2 ;  /* 0x00000002030085a7 */ /* 0x000ee400080010ff */
[----:B---3--:R-:W-:Y:S05]  /*aaa0*/  @!P0 BRA `(.L_x_124) ;  /* 0xfffffffc00f08947 */ /* 0x008fea000383ffff */
[----:B------:R-:W-:Y:S05]  /*aab0*/  BRA `(.L_x_61) ;  /* 0xffffff8c004c7947 */ /* 0x000fea000383ffff */
.L_x_65:
[----:B------:R-:W-:-:S07]  /*aac0*/  MOV R2, UR4 ;  /* 0x0000000400027c02 */ /* 0x000fce0008000f00 */
.L_x_125:
[----:B--2---:R2:W4:Y:S02]  /*aad0*/  SYNCS.PHASECHK.TRANS64.TRYWAIT P0, [R2+URZ], R0 ;  /* 0x00000000020075a7 */ /* 0x00452400080011ff */
[----:B----4-:R-:W-:Y:S05]  /*aae0*/  @!P0 NANOSLEEP.SYNCS 0x989680 ;  /* 0x009896800000895d */ /* 0x010fea0003900000 */
[----:B------:R-:W4:Y:S02]  /*aaf0*/  @!P0 SYNCS.PHASECHK.TRANS64 P0, [R2+URZ], R0 ;  /* 0x00000000020085a7 */ /* 0x000f2400080010ff */
[----:B----4-:R-:W-:Y:S05]  /*ab00*/  @!P0 BRA `(.L_x_125) ;  /* 0xfffffffc00f08947 */ /* 0x010fea000383ffff */
[----:B------:R-:W-:Y:S05]  /*ab10*/  BRA `(.L_x_126) ;  /* 0xffffff90007c7947 */ /* 0x000fea000383ffff */
.L_x_66:
[----:B------:R-:W-:-:S07]  /*ab20*/  MOV R3, UR5 ;  /* 0x0000000500037c02 */ /* 0x000fce0008000f00 */
.L_x_127:
[----:B--2---:R2:W3:Y:S02]  /*ab30*/  SYNCS.PHASECHK.TRANS64.TRYWAIT P0, [R3+URZ], R2 ;  /* 0x00000002030075a7 */ /* 0x0044e400080011ff */
[----:B---3--:R-:W-:Y:S05]  /*ab40*/  @!P0 NANOSLEEP.SYNCS 0x989680 ;  /* 0x009896800000895d */ /* 0x008fea0003900000 */
[----:B------:R-:W3:Y:S02]  /*ab50*/  @!P0 SYNCS.PHASECHK.TRANS64 P0, [R3+URZ], R2 ;  /* 0x00000002030085a7 */ /* 0x000ee400080010ff */
[----:B---3--:R-:W-:Y:S05]  /*ab60*/  @!P0 BRA `(.L_x_127) ;  /* 0xfffffffc00f08947 */ /* 0x008fea000383ffff */
[----:B------:R-:W-:Y:S05]  /*ab70*/  BRA `(.L_x_128) ;  /* 0xffffff9000887947 */ /* 0x000fea000383ffff */
.L_x_67:
[----:B------:R-:W-:-:S07]  /*ab80*/  MOV R3, UR5 ;  /* 0x0000000500037c02 */ /* 0x000fce0008000f00 */
.L_x_129:
[----:B--2---:R2:W3:Y:S02]  /*ab90*/  SYNCS.PHASECHK.TRANS64.TRYWAIT P0, [R3+URZ], R2 ;  /* 0x00000002030075a7 */ /* 0x0044e400080011ff */
[----:B---3--:R-:W-:Y:S05]  /*aba0*/  @!P0 NANOSLEEP.SYNCS 0x989680 ;  /* 0x009896800000895d */ /* 0x008fea0003900000 */
[----:B------:R-:W3:Y:S02]  /*abb0*/  @!P0 SYNCS.PHASECHK.TRANS64 P0, [R3+URZ], R2 ;  /* 0x00000002030085a7 */ /* 0x000ee400080010ff */
[----:B---3--:R-:W-:Y:S05]  /*abc0*/  @!P0 BRA `(.L_x_129) ;  /* 0xfffffffc00f08947 */ /* 0x008fea000383ffff */
[----:B------:R-:W-:Y:S05]  /*abd0*/  BRA `(.L_x_130) ;  /* 0xffffff9000947947 */ /* 0x000fea000383ffff */
.L_x_68:
[----:B--2---:R-:W-:-:S07]  /*abe0*/  MOV R2, UR4 ;  /* 0x0000000400027c02 */ /* 0x004fce0008000f00 */
.L_x_131:
[----:B--2---:R2:W3:Y:S02]  /*abf0*/  SYNCS.PHASECHK.TRANS64.TRYWAIT P0, [R2+URZ], R0 ;  /* 0x00000000020075a7 */ /* 0x0044e400080011ff */
[----:B---3--:R-:W-:Y:S05]  /*ac00*/  @!P0 NANOSLEEP.SYNCS 0x989680 ;  /* 0x009896800000895d */ /* 0x008fea0003900000 */
[----:B------:R-:W3:Y:S02]  /*ac10*/  @!P0 SYNCS.PHASECHK.TRANS64 P0, [R2+URZ], R0 ;  /* 0x00000000020085a7 */ /* 0x000ee400080010ff */
[----:B---3--:R-:W-:Y:S05]  /*ac20*/  @!P0 BRA `(.L_x_131) ;  /* 0xfffffffc00f08947 */ /* 0x008fea000383ffff */
[----:B------:R-:W-:Y:S05]  /*ac30*/  BRA `(.L_x_132) ;  /* 0xffffff9000a07947 */ /* 0x000fea000383ffff */
.L_x_73:
[----:B--2---:R2:W3:Y:S02]  /*ac40*/  SYNCS.PHASECHK.TRANS64.TRYWAIT P0, [R2+URZ+0x40], R0 ;  /* 0x00004000020075a7 */ /* 0x0044e400080011ff */
[----:B---3--:R-:W-:Y:S05]  /*ac50*/  @!P0 NANOSLEEP.SYNCS 0x989680 ;  /* 0x009896800000895d */ /* 0x008fea0003900000 */
[----:B------:R-:W3:Y:S02]  /*ac60*/  @!P0 SYNCS.PHASECHK.TRANS64 P0, [R2+URZ+0x40], R0 ;  /* 0x00004000020085a7 */ /* 0x000ee400080010ff */
[----:B---3--:R-:W-:Y:S05]  /*ac70*/  @!P0 BRA `(.L_x_73) ;  /* 0xfffffffc00f08947 */ /* 0x008fea000383ffff */
[----:B------:R-:W-:Y:S05]  /*ac80*/  BRA `(.L_x_133) ;  /* 0xffffff9400c87947 */ /* 0x000fea000383ffff */
.L_x_76:
[----:B------:R-:W-:Y:S07]  /*ac90*/  MOV R2, UR29 ;  /* 0x0000001d00027c02 */ /* 0x000fee0008000f00 */
.L_x_134:
[----:B--2---:R2:W3:Y:S02]  /*aca0*/  SYNCS.PHASECHK.TRANS64.TRYWAIT P1, [R2+URZ+0x38], R0 ;  /* 0x00003800020075a7 */ /* 0x0044e400080211ff */
[----:B---3--:R-:W-:Y:S05]  /*acb0*/  @!P1 NANOSLEEP.SYNCS 0x989680 ;  /* 0x009896800000995d */ /* 0x008fea0003900000 */
[----:B------:R-:W3:Y:S02]  /*acc0*/  @!P1 SYNCS.PHASECHK.TRANS64 P1, [R2+URZ+0x38], R0 ;  /* 0x00003800020095a7 */ /* 0x000ee400080210ff */
[----:B---3--:R-:W-:Y:S05]  /*acd0*/  @!P1 BRA `(.L_x_134) ;  /* 0xfffffffc00f09947 */ /* 0x008fea000383ffff */
[----:B------:R-:W-:Y:S05]  /*ace0*/  BRA `(.L_x_75) ;  /* 0xffffff9c003c7947 */ /* 0x000fea000383ffff */
.L_x_79:
[----:B------:R-:W-:Y:S07]  /*acf0*/  MOV R2, UR29 ;  /* 0x0000001d00027c02 */ /* 0x000fee0008000f00 */
.L_x_135:
[----:B--2---:R2:W3:Y:S02]  /*ad00*/  SYNCS.PHASECHK.TRANS64.TRYWAIT P0, [R2+URZ+0x28], R4 ;  /* 0x00002804020075a7 */ /* 0x0044e400080011ff */
[----:B---3--:R-:W-:Y:S05]  /*ad10*/  @!P0 NANOSLEEP.SYNCS 0x989680 ;  /* 0x009896800000895d */ /* 0x008fea0003900000 */
[----:B------:R-:W3:Y:S02]  /*ad20*/  @!P0 SYNCS.PHASECHK.TRANS64 P0, [R2+URZ+0x28], R4 ;  /* 0x00002804020085a7 */ /* 0x000ee400080010ff */
[----:B---3--:R-:W-:Y:S05]  /*ad30*/  @!P0 BRA `(.L_x_135) ;  /* 0xfffffffc00f08947 */ /* 0x008fea000383ffff */
[----:B------:R-:W-:Y:S05]  /*ad40*/  BRA `(.L_x_136) ;  /* 0xffffff9c00947947 */ /* 0x000fea000383ffff */
.L_x_82:
[----:B------:R-:W-:Y:S07]  /*ad50*/  MOV R2, UR4 ;  /* 0x0000000400027c02 */ /* 0x000fee0008000f00 */
.L_x_137:
[----:B-1----:R1:W2:Y:S02]  /*ad60*/  SYNCS.PHASECHK.TRANS64.TRYWAIT P0, [R2+URZ+0x40], R0 ;  /* 0x00004000020075a7 */ /* 0x0022a400080011ff */
[----:B--2---:R-:W-:Y:S05]  /*ad70*/  @!P0 NANOSLEEP.SYNCS 0x989680 ;  /* 0x009896800000895d */ /* 0x004fea0003900000 */
[----:B------:R-:W2:Y:S02]  /*ad80*/  @!P0 SYNCS.PHASECHK.TRANS64 P0, [R2+URZ+0x40], R0 ;  /* 0x00004000020085a7 */ /* 0x000ea400080010ff */
[----:B--2---:R-:W-:Y:S05]  /*ad90*/  @!P0 BRA `(.L_x_137) ;  /* 0xfffffffc00f08947 */ /* 0x004fea000383ffff */
[----:B------:R-:W-:Y:S05]  /*ada0*/  BRA `(.L_x_138) ;  /* 0xffffffa800047947 */ /* 0x000fea000383ffff */
.L_x_88:
[----:B------:R-:W-:Y:S07]  /*adb0*/  MOV R2, UR46 ;  /* 0x0000002e00027c02 */ /* 0x000fee0008000f00 */
.L_x_139:
[----:B-1----:R1:W3:Y:S02]  /*adc0*/  SYNCS.PHASECHK.TRANS64.TRYWAIT P2, [R2+URZ+0x20], R0 ;  /* 0x00002000020075a7 */ /* 0x0022e400080411ff */
[----:B---3--:R-:W-:Y:S05]  /*add0*/  @!P2 NANOSLEEP.SYNCS 0x989680 ;  /* 0x009896800000a95d */ /* 0x008fea0003900000 */
[----:B------:R-:W3:Y:S02]  /*ade0*/  @!P2 SYNCS.PHASECHK.TRANS64 P2, [R2+URZ+0x20], R0 ;  /* 0x000020000200a5a7 */ /* 0x000ee400080410ff */
[----:B---3--:R-:W-:Y:S05]  /*adf0*/  @!P2 BRA `(.L_x_139) ;  /* 0xfffffffc00f0a947 */ /* 0x008fea000383ffff */
[----:B------:R-:W-:Y:S05]  /*ae00*/  BRA `(.L_x_87) ;  /* 0xffffffb4006c7947 */ /* 0x000fea000383ffff */
.L_x_90:
[----:B-1----:R-:W-:Y:S07]  /*ae10*/  MOV R0, UR47 ;  /* 0x0000002f00007c02 */ /* 0x002fee0008000f00 */
.L_x_140:
[----:B-1----:R1:W3:Y:S02]  /*ae20*/  SYNCS.PHASECHK.TRANS64.TRYWAIT P0, [R0+URZ+0x60], R4 ;  /* 0x00006004000075a7 */ /* 0x0022e400080011ff */
[----:B---3--:R-:W-:Y:S05]  /*ae30*/  @!P0 NANOSLEEP.SYNCS 0x989680 ;  /* 0x009896800000895d */ /* 0x008fea0003900000 */
[----:B------:R-:W3:Y:S02]  /*ae40*/  @!P0 SYNCS.PHASECHK.TRANS64 P0, [R0+URZ+0x60], R4 ;  /* 0x00006004000085a7 */ /* 0x000ee400080010ff */
[----:B---3--:R-:W-:Y:S05]  /*ae50*/  @!P0 BRA `(.L_x_140) ;  /* 0xfffffffc00f08947 */ /* 0x008fea000383ffff */
[----:B------:R-:W-:Y:S05]  /*ae60*/  BRA `(.L_x_89) ;  /* 0xffffffb8006c7947 */ /* 0x000fea000383ffff */
        .weak           $__internal_0_$__cuda_sm10x_tcgen05_guardrail_trap_col_being_dealloced_not_returned_by_alloc
        .type           $__internal_0_$__cuda_sm10x_tcgen05_guardrail_trap_col_being_dealloced_not_returned_by_alloc,@function
        .size           $__internal_0_$__cuda_sm10x_tcgen05_guardrail_trap_col_being_dealloced_not_returned_by_alloc,($__internal_1_$__cuda_sm10x_tcgen05_guardrail_trap_phase_invalid_during_alloc - $__internal_0_$__cuda_sm10x_tcgen05_guardrail_trap_col_being_dealloced_not_returned_by_alloc)
$__internal_0_$__cuda_sm10x_tcgen05_guardrail_trap_col_being_dealloced_not_returned_by_alloc:
[----:B------:R-:W-:Y:S05]  /*ae70*/  BPT.TRAP 0x1 ;  /* 0x000000040000795c */ /* 0x000fea0000300000 */
[----:B------:R-:W-:-:S04]  /*ae80*/  HFMA2 R3, -RZ, RZ, 0, 0 ;  /* 0x00000000ff037431 */ /* 0x000fc800000001ff */
[----:B------:R-:W-:Y:S05]  /*ae90*/  RET.REL.NODEC R2 `(_ZN7cutlass13device_kernelINS_4gemm6kernel13GemmUniversalIN4cute5tupleIJiiiiEEENS1_10collective13CollectiveMmaINS1_35MainloopSm100TmaUmmaWarpSpecializedILi2ELi2ELi4ENS5_IJNS4_1CILi2EEENSA_ILi1EEESC_EEEEENS5_IJNSA_ILi64EEENSA_ILi240EEENSA_ILi256EEEEEENS_12float_e4m3_tENS5_IJlSC_lEEESJ_SK_NS4_8TiledMMAINS4_8MMA_AtomIJNS4_10MMA_TraitsINS4_19SM100_MMA_F8F6F4_SSEJSJ_SJ_fSF_SG_NS4_17integral_constantINS4_4UMMA5MajorELSR_0EEESS_NSP_INSQ_7ScaleInELST_0EEESU_EEEEEENS4_6LayoutINS5_IJSC_SC_SC_EEENS5_IJNSA_ILi0EEESZ_SZ_EEEEENS5_IJNS4_10UnderscoreES12_S12_EEEEENS4_13SM90_TMA_LOADENS4_14ComposedLayoutINS4_7SwizzleILi3ELi4ELi3EEENS4_18smem_ptr_flag_bitsILi8EEENSX_INS5_IJNSA_ILi8EEENSA_ILi128EEEEEENS5_IJS1C_SC_EEEEEEEvNS4_8identityENS4_23SM90_TMA_LOAD_MULTICASTES1G_vS1H_EENS_8epilogue10collective18CollectiveEpilogueINS1K_23Sm100TmaWarpSpecializedILi1ELi1ELi120ELb0ELb0EEEJSI_NS5_IJNSX_ISF_SC_EENSX_ISG_SC_EEEEESJ_SK_SJ_SK_NS1K_6fusion15FusionCallbacksIS1O_NS1S_17LinearCombinationISJ_fSJ_fLNS_15FloatRoundStyleE2EEESI_S1R_JEEENS4_5SM1004TMEM4LOAD25SM100_TMEM_LOAD_16dp32b8xES15_NS16_INS17_ILi0ELi4ELi3EEES1A_NSX_INS5_IJS1B_NSA_ILi16EEEEEENS5_IJS23_SC_EEEEEEENS4_39AutoVectorizingCopyWithAssumedAlignmentILi128EEENS4_14SM90_TMA_STOREES27_S29_S29_EEEvvEEEEvNT_6ParamsE) ;  /* 0xffffff5002587950 */ /* 0x000fea0003c3ffff */
        .weak           $__internal_1_$__cuda_sm10x_tcgen05_guardrail_trap_phase_invalid_during_alloc
        .type           $__internal_1_$__cuda_sm10x_tcgen05_guardrail_trap_phase_invalid_during_alloc,@function
        .size           $__internal_1_$__cuda_sm10x_tcgen05_guardrail_trap_phase_invalid_during_alloc,($__internal_2_$__cuda_sm10x_tcgen05_guardrail_trap_unallocated_columns_being_dealloced - $__internal_1_$__cuda_sm10x_tcgen05_guardrail_trap_phase_invalid_during_alloc)
$__internal_1_$__cuda_sm10x_tcgen05_guardrail_trap_phase_invalid_during_alloc:
[----:B------:R-:W-:Y:S05]  /*aea0*/  BPT.TRAP 0x1 ;  /* 0x000000040000795c */ /* 0x000fea0000300000 */
[----:B------:R-:W-:-:S04]  /*aeb0*/  MOV R5, 0x0 ;  /* 0x0000000000057802 */ /* 0x000fc80000000f00 */
[----:B------:R-:W-:Y:S05]  /*aec0*/  RET.REL.NODEC R4 `(_ZN7cutlass13device_kernelINS_4gemm6kernel13GemmUniversalIN4cute5tupleIJiiiiEEENS1_10collective13CollectiveMmaINS1_35MainloopSm100TmaUmmaWarpSpecializedILi2ELi2ELi4ENS5_IJNS4_1CILi2EEENSA_ILi1EEESC_EEEEENS5_IJNSA_ILi64EEENSA_ILi240EEENSA_ILi256EEEEEENS_12float_e4m3_tENS5_IJlSC_lEEESJ_SK_NS4_8TiledMMAINS4_8MMA_AtomIJNS4_10MMA_TraitsINS4_19SM100_MMA_F8F6F4_SSEJSJ_SJ_fSF_SG_NS4_17integral_constantINS4_4UMMA5MajorELSR_0EEESS_NSP_INSQ_7ScaleInELST_0EEESU_EEEEEENS4_6LayoutINS5_IJSC_SC_SC_EEENS5_IJNSA_ILi0EEESZ_SZ_EEEEENS5_IJNS4_10UnderscoreES12_S12_EEEEENS4_13SM90_TMA_LOADENS4_14ComposedLayoutINS4_7SwizzleILi3ELi4ELi3EEENS4_18smem_ptr_flag_bitsILi8EEENSX_INS5_IJNSA_ILi8EEENSA_ILi128EEEEEENS5_IJS1C_SC_EEEEEEEvNS4_8identityENS4_23SM90_TMA_LOAD_MULTICASTES1G_vS1H_EENS_8epilogue10collective18CollectiveEpilogueINS1K_23Sm100TmaWarpSpecializedILi1ELi1ELi120ELb0ELb0EEEJSI_NS5_IJNSX_ISF_SC_EENSX_ISG_SC_EEEEESJ_SK_SJ_SK_NS1K_6fusion15FusionCallbacksIS1O_NS1S_17LinearCombinationISJ_fSJ_fLNS_15FloatRoundStyleE2EEESI_S1R_JEEENS4_5SM1004TMEM4LOAD25SM100_TMEM_LOAD_16dp32b8xES15_NS16_INS17_ILi0ELi4ELi3EEES1A_NSX_INS5_IJS1B_NSA_ILi16EEEEEENS5_IJS23_SC_EEEEEEENS4_39AutoVectorizingCopyWithAssumedAlignmentILi128EEENS4_14SM90_TMA_STOREES27_S29_S29_EEEvvEEEEvNT_6ParamsE) ;  /* 0xffffff50044c7950 */ /* 0x000fea0003c3ffff */
        .weak           $__internal_2_$__cuda_sm10x_tcgen05_guardrail_trap_unallocated_columns_being_dealloced
        .type           $__internal_2_$__cuda_sm10x_tcgen05_guardrail_trap_unallocated_columns_being_dealloced,@function
        .size           $__internal_2_$__cuda_sm10x_tcgen05_guardrail_trap_unallocated_columns_being_dealloced,(.L_x_142 - $__internal_2_$__cuda_sm10x_tcgen05_guardrail_trap_unallocated_columns_being_dealloced)
$__internal_2_$__cuda_sm10x_tcgen05_guardrail_trap_unallocated_columns_being_dealloced:
[----:B------:R-:W-:Y:S05]  /*aed0*/  BPT.TRAP 0x1 ;  /* 0x000000040000795c */ /* 0x000fea0000300000 */
[----:B------:R-:W-:-:S04]  /*aee0*/  HFMA2 R3, -RZ, RZ, 0, 0 ;  /* 0x00000000ff037431 */ /* 0x000fc800000001ff */
[----:B------:R-:W-:Y:S05]  /*aef0*/  RET.REL.NODEC R2 `(_ZN7cutlass13device_kernelINS_4gemm6kernel13GemmUniversalIN4cute5tupleIJiiiiEEENS1_10collective13CollectiveMmaINS1_35MainloopSm100TmaUmmaWarpSpecializedILi2ELi2ELi4ENS5_IJNS4_1CILi2EEENSA_ILi1EEESC_EEEEENS5_IJNSA_ILi64EEENSA_ILi240EEENSA_ILi256EEEEEENS_12float_e4m3_tENS5_IJlSC_lEEESJ_SK_NS4_8TiledMMAINS4_8MMA_AtomIJNS4_10MMA_TraitsINS4_19SM100_MMA_F8F6F4_SSEJSJ_SJ_fSF_SG_NS4_17integral_constantINS4_4UMMA5MajorELSR_0EEESS_NSP_INSQ_7ScaleInELST_0EEESU_EEEEEENS4_6LayoutINS5_IJSC_SC_SC_EEENS5_IJNSA_ILi0EEESZ_SZ_EEEEENS5_IJNS4_10UnderscoreES12_S12_EEEEENS4_13SM90_TMA_LOADENS4_14ComposedLayoutINS4_7SwizzleILi3ELi4ELi3EEENS4_18smem_ptr_flag_bitsILi8EEENSX_INS5_IJNSA_ILi8EEENSA_ILi128EEEEEENS5_IJS1C_SC_EEEEEEEvNS4_8identityENS4_23SM90_TMA_LOAD_MULTICASTES1G_vS1H_EENS_8epilogue10collective18CollectiveEpilogueINS1K_23Sm100TmaWarpSpecializedILi1ELi1ELi120ELb0ELb0EEEJSI_NS5_IJNSX_ISF_SC_EENSX_ISG_SC_EEEEESJ_SK_SJ_SK_NS1K_6fusion15FusionCallbacksIS1O_NS1S_17LinearCombinationISJ_fSJ_fLNS_15FloatRoundStyleE2EEESI_S1R_JEEENS4_5SM1004TMEM4LOAD25SM100_TMEM_LOAD_16dp32b8xES15_NS16_INS17_ILi0ELi4ELi3EEES1A_NSX_INS5_IJS1B_NSA_ILi16EEEEEENS5_IJS23_SC_EEEEEEENS4_39AutoVectorizingCopyWithAssumedAlignmentILi128EEENS4_14SM90_TMA_STOREES27_S29_S29_EEEvvEEEEvNT_6ParamsE) ;  /* 0xffffff5002407950 */ /* 0x000fea0003c3ffff */
.L_x_141:
[----:B------:R-:W-:-:S00]  /*af00*/  BRA `(.L_x_141) ;  /* 0xfffffffc00fc7947 */ /* 0x000fc0000383ffff */
[----:B------:R-:W-:-:S00]  /*af10*/  NOP ;  /* 0x0000000000007918 */ /* 0x000fc00000000000 */
        /* <DEDUP_REMOVED lines=14> */
.L_x_142:


//--------------------- .nv.global.init           --------------------------
	.section	.nv.global.init,"aw",@progbits
.nv.global.init:
	.type		$str$26,@object
	.size		$str$26,($str$25 - $str$26)
$str$26:
        /*0000*/ 	.byte	0x2f, 0x74, 0x6d, 0x70, 0x2f, 0x63, 0x75, 0x74, 0x6c, 0x61, 0x73, 0x73, 0x5f, 0x73, 0x77, 0x65
        /*0010*/ 	.byte	0x65, 0x70, 0x5f, 0x73, 0x72, 0x63, 0x2f, 0x69, 0x6e, 0x63, 0x6c, 0x75, 0x64, 0x65, 0x2f, 0x63
        /*0020*/ 	.byte	0x75, 0x74, 0x65, 0x2f, 0x61, 0x74, 0x6f, 0x6d, 0x2f, 0x63, 0x6f, 0x70, 0x79, 0x5f, 0x74, 0x72
        /*0030*/ 	.byte	0x61, 0x69, 0x74, 0x73, 0x5f, 0x73, 0x6d, 0x31, 0x30, 0x30, 0x2e, 0x68, 0x70, 0x70, 0x00
	.type		$str$25,@object
	.size		$str$25,(__unnamed_1 - $str$25)
$str$25:
        /*003f*/ 	.byte	0x28, 0x28, 0x75, 0x69, 0x6e, 0x74, 0x33, 0x32, 0x5f, 0x74, 0x28, 0x74, 0x68, 0x72, 0x65, 0x61
        /*004f*/ 	.byte	0x64, 0x49, 0x64, 0x78, 0x2e, 0x78, 0x29, 0x20, 0x2f, 0x20, 0x33, 0x32, 0x29, 0x20, 0x25, 0x20
        /*005f*/ 	.byte	0x34, 0x29, 0x20, 0x3d, 0x3d, 0x20, 0x28, 0x28, 0x28, 0x74, 0x6d, 0x65, 0x6d, 0x5f, 0x61, 0x64
        /*006f*/ 	.byte	0x64, 0x72, 0x20, 0x3e, 0x3e, 0x20, 0x31, 0x36, 0x29, 0x20, 0x2f, 0x20, 0x33, 0x32, 0x29, 0x20
        /*007f*/ 	.byte	0x25, 0x20, 0x34, 0x29, 0x00
	.type		__unnamed_1,@object
	.size		__unnamed_1,(.L_1 - __unnamed_1)
__unnamed_1:
        /* <DEDUP_REMOVED lines=37> */
        /*02d4*/ 	.byte	0x3c, 0x30, 0x3e, 0x3e, 0x3e, 0x3e, 0x5d, 0x00
.L_1:


//--------------------- .nv.shared._ZN7cutlass13device_kernelINS_4gemm6kernel13GemmUniversalIN4cute5tupleIJiiiiEEENS1_10collective13CollectiveMmaINS1_35MainloopSm100TmaUmmaWarpSpecializedILi2ELi2ELi4ENS5_IJNS4_1CILi2EEENSA_ILi1EEESC_EEEEENS5_IJNSA_ILi64EEENSA_ILi240EEENSA_ILi256EEEEEENS_12float_e4m3_tENS5_IJlSC_lEEESJ_SK_NS4_8TiledMMAINS4_8MMA_AtomIJNS4_10MMA_TraitsINS4_19SM100_MMA_F8F6F4_SSEJSJ_SJ_fSF_SG_NS4_17integral_constantINS4_4UMMA5MajorELSR_0EEESS_NSP_INSQ_7ScaleInELST_0EEESU_EEEEEENS4_6LayoutINS5_IJSC_SC_SC_EEENS5_IJNSA_ILi0EEESZ_SZ_EEEEENS5_IJNS4_10UnderscoreES12_S12_EEEEENS4_13SM90_TMA_LOADENS4_14ComposedLayoutINS4_7SwizzleILi3ELi4ELi3EEENS4_18smem_ptr_flag_bitsILi8EEENSX_INS5_IJNSA_ILi8EEENSA_ILi128EEEEEENS5_IJS1C_SC_EEEEEEEvNS4_8identityENS4_23SM90_TMA_LOAD_MULTICASTES1G_vS1H_EENS_8epilogue10collective18CollectiveEpilogueINS1K_23Sm100TmaWarpSpecializedILi1ELi1ELi120ELb0ELb0EEEJSI_NS5_IJNSX_ISF_SC_EENSX_ISG_SC_EEEEESJ_SK_SJ_SK_NS1K_6fusion15FusionCallbacksIS1O_NS1S_17LinearCombinationISJ_fSJ_fLNS_15FloatRoundStyleE2EEESI_S1R_JEEENS4_5SM1004TMEM4LOAD25SM100_TMEM_LOAD_16dp32b8xES15_NS16_INS17_ILi0ELi4ELi3EEES1A_NSX_INS5_IJS1B_NSA_ILi16EEEEEENS5_IJS23_SC_EEEEEEENS4_39AutoVectorizingCopyWithAssumedAlignmentILi128EEENS4_14SM90_TMA_STOREES27_S29_S29_EEEvvEEEEvNT_6ParamsE --------------------------
	.section	.nv.shared._ZN7cutlass13device_kernelINS_4gemm6kernel13GemmUniversalIN4cute5tupleIJiiiiEEENS1_10collective13CollectiveMmaINS1_35MainloopSm100TmaUmmaWarpSpecializedILi2ELi2ELi4ENS5_IJNS4_1CILi2EEENSA_ILi1EEESC_EEEEENS5_IJNSA_ILi64EEENSA_ILi240EEENSA_ILi256EEEEEENS_12float_e4m3_tENS5_IJlSC_lEEESJ_SK_NS4_8TiledMMAINS4_8MMA_AtomIJNS4_10MMA_TraitsINS4_19SM100_MMA_F8F6F4_SSEJSJ_SJ_fSF_SG_NS4_17integral_constantINS4_4UMMA5MajorELSR_0EEESS_NSP_INSQ_7ScaleInELST_0EEESU_EEEEEENS4_6LayoutINS5_IJSC_SC_SC_EEENS5_IJNSA_ILi0EEESZ_SZ_EEEEENS5_IJNS4_10UnderscoreES12_S12_EEEEENS4_13SM90_TMA_LOADENS4_14ComposedLayoutINS4_7SwizzleILi3ELi4ELi3EEENS4_18smem_ptr_flag_bitsILi8EEENSX_INS5_IJNSA_ILi8EEENSA_ILi128EEEEEENS5_IJS1C_SC_EEEEEEEvNS4_8identityENS4_23SM90_TMA_LOAD_MULTICASTES1G_vS1H_EENS_8epilogue10collective18CollectiveEpilogueINS1K_23Sm100TmaWarpSpecializedILi1ELi1ELi120ELb0ELb0EEEJSI_NS5_IJNSX_ISF_SC_EENSX_ISG_SC_EEEEESJ_SK_SJ_SK_NS1K_6fusion15FusionCallbacksIS1O_NS1S_17LinearCombinationISJ_fSJ_fLNS_15FloatRoundStyleE2EEESI_S1R_JEEENS4_5SM1004TMEM4LOAD25SM100_TMEM_LOAD_16dp32b8xES15_NS16_INS17_ILi0ELi4ELi3EEES1A_NSX_INS5_IJS1B_NSA_ILi16EEEEEENS5_IJS23_SC_EEEEEEENS4_39AutoVectorizingCopyWithAssumedAlignmentILi128EEENS4_14SM90_TMA_STOREES27_S29_S29_EEEvvEEEEvNT_6ParamsE,"aw",@nobits
	.sectionflags	@""
	.align	16
	.zero		1024


//--------------------- .nv.shared.reserved.0     --------------------------
	.section	.nv.shared.reserved.0,"aw",@nobits
	.weak		__nv_reservedSMEM_offset_0_alias
	.size		__nv_reservedSMEM_offset_0_alias, 0, 64
	.other		__nv_reservedSMEM_offset_0_alias,@"STO_CUDA_RESERVED_SHARED STV_DEFAULT"
__nv_reservedSMEM_offset_0_alias:
	.zero		0
.nv.shared.reserved.0:
	.zero		64
	.weak		__nv_reservedSMEM_tcgen05_partition
	.type		__nv_reservedSMEM_tcgen05_partition,@object
	.size		__nv_reservedSMEM_tcgen05_partition,(.L_0 - __nv_reservedSMEM_tcgen05_partition)
__nv_reservedSMEM_tcgen05_partition:
	.zero		32
.L_0:


//--------------------- .nv.global                --------------------------
	.section	.nv.global,"aw",@nobits
.nv.global:
	.type		_ZN40_INTERNAL_5651b8dc_4_k_cu_d68695f1_263124cute1_E,@object
	.size		_ZN40_INTERNAL_5651b8dc_4_k_cu_d68695f1_263124cute1_E,(_ZN40_INTERNAL_5651b8dc_4_k_cu_d68695f1_263124cuda3std3__45__cpo6cbeginE - _ZN40_INTERNAL_5651b8dc_4_k_cu_d68695f1_263124cute1_E)
_ZN40_INTERNAL_5651b8dc_4_k_cu_d68695f1_263124cute1_E:
	.zero		1
	.type		_ZN40_INTERNAL_5651b8dc_4_k_cu_d68695f1_263124cuda3std3__45__cpo6cbeginE,@object
	.size		_ZN40_INTERNAL_5651b8dc_4_k_cu_d68695f1_263124cuda3std3__45__cpo6cbeginE,(_ZN40_INTERNAL_5651b8dc_4_k_cu_d68695f1_263124cuda3std3__48in_placeE - _ZN40_INTERNAL_5651b8dc_4_k_cu_d68695f1_263124cuda3std3__45__cpo6cbeginE)
_ZN40_INTERNAL_5651b8dc_4_k_cu_d68695f1_263124cuda3std3__45__cpo6cbeginE:
	.zero		1
	.type		_ZN40_INTERNAL_5651b8dc_4_k_cu_d68695f1_263124cuda3std3__48in_placeE,@object
	.size		_ZN40_INTERNAL_5651b8dc_4_k_cu_d68695f1_263124cuda3std3__48in_placeE,(_ZN40_INTERNAL_5651b8dc_4_k_cu_d68695f1_263124cuda3std6ranges3__45__cpo9iter_moveE - _ZN40_INTERNAL_5651b8dc_4_k_cu_d68695f1_263124cuda3std3__48in_placeE)
_ZN40_INTERNAL_5651b8dc_4_k_cu_d68695f1_263124cuda3std3__48in_placeE:
	.zero		1
	.type		_ZN40_INTERNAL_5651b8dc_4_k_cu_d68695f1_263124cuda3std6ranges3__45__cpo9iter_moveE,@object
	.size		_ZN40_INTERNAL_5651b8dc_4_k_cu_d68695f1_263124cuda3std6ranges3__45__cpo9iter_moveE,(_ZN40_INTERNAL_5651b8dc_4_k_cu_d68695f1_263124cuda3std3__45__cpo5beginE - _ZN40_INTERNAL_5651b8dc_4_k_cu_d68695f1_263124cuda3std6ranges3__45__cpo9iter_moveE)
_ZN40_INTERNAL_5651b8dc_4_k_cu_d68695f1_263124cuda3std6ranges3__45__cpo9iter_moveE:
	.zero		1
	.type		_ZN40_INTERNAL_5651b8dc_4_k_cu_d68695f1_263124cuda3std3__45__cpo5beginE,@object
	.size		_ZN40_INTERNAL_5651b8dc_4_k_cu_d68695f1_263124cuda3std3__45__cpo5beginE,(_ZN40_INTERNAL_5651b8dc_4_k_cu_d68695f1_263124cuda3std3__442_GLOBAL__N__5651b8dc_4_k_cu_d68695f1_263126ignoreE - _ZN40_INTERNAL_5651b8dc_4_k_cu_d68695f1_263124cuda3std3__45__cpo5beginE)
_ZN40_INTERNAL_5651b8dc_4_k_cu_d68695f1_263124cuda3std3__45__cpo5beginE:
	.zero		1
	.type		_ZN40_INTERNAL_5651b8dc_4_k_cu_d68695f1_263124cuda3std3__442_GLOBAL__N__5651b8dc_4_k_cu_d68695f1_263126ignoreE,@object
	.size		_ZN40_INTERNAL_5651b8dc_4_k_cu_d68695f1_263124cuda3std3__442_GLOBAL__N__5651b8dc_4_k_cu_d68695f1_263126ignoreE,(_ZN40_INTERNAL_5651b8dc_4_k_cu_d68695f1_263124cute7productE - _ZN40_INTERNAL_5651b8dc_4_k_cu_d68695f1_263124cuda3std3__442_GLOBAL__N__5651b8dc_4_k_cu_d68695f1_263126ignoreE)
_ZN40_INTERNAL_5651b8dc_4_k_cu_d68695f1_263124cuda3std3__442_GLOBAL__N__5651b8dc_4_k_cu_d68695f1_263126ignoreE:
	.zero		1
	.type		_ZN40_INTERNAL_5651b8dc_4_k_cu_d68695f1_263124cute7productE,@object
	.size		_ZN40_INTERNAL_5651b8dc_4_k_cu_d68695f1_263124cute7productE,(_ZN40_INTERNAL_5651b8dc_4_k_cu_d68695f1_263124cuda3std3__45__cpo3endE - _ZN40_INTERNAL_5651b8dc_4_k_cu_d68695f1_263124cute7productE)
_ZN40_INTERNAL_5651b8dc_4_k_cu_d68695f1_263124cute7productE:
	.zero		1
	.type		_ZN40_INTERNAL_5651b8dc_4_k_cu_d68695f1_263124cuda3std3__45__cpo3endE,@object
	.size		_ZN40_INTERNAL_5651b8dc_4_k_cu_d68695f1_263124cuda3std3__45__cpo3endE,(_ZN40_INTERNAL_5651b8dc_4_k_cu_d68695f1_263124cuda3std3__419piecewise_constructE - _ZN40_INTERNAL_5651b8dc_4_k_cu_d68695f1_263124cuda3std3__45__cpo3endE)
_ZN40_INTERNAL_5651b8dc_4_k_cu_d68695f1_263124cuda3std3__45__cpo3endE:
	.zero		1
	.type		_ZN40_INTERNAL_5651b8dc_4_k_cu_d68695f1_263124cuda3std3__419piecewise_constructE,@object
	.size		_ZN40_INTERNAL_5651b8dc_4_k_cu_d68695f1_263124cuda3std3__419piecewise_constructE,(_ZN40_INTERNAL_5651b8dc_4_k_cu_d68695f1_263124cuda3std3__45__cpo4cendE - _ZN40_INTERNAL_5651b8dc_4_k_cu_d68695f1_263124cuda3std3__419piecewise_constructE)
_ZN40_INTERNAL_5651b8dc_4_k_cu_d68695f1_263124cuda3std3__419piecewise_constructE:
	.zero		1
	.type		_ZN40_INTERNAL_5651b8dc_4_k_cu_d68695f1_263124cuda3std3__45__cpo4cendE,@object
	.size		_ZN40_INTERNAL_5651b8dc_4_k_cu_d68695f1_263124cuda3std3__45__cpo4cendE,(_ZN40_INTERNAL_5651b8dc_4_k_cu_d68695f1_263124cuda3std6ranges3__45__cpo4swapE - _ZN40_INTERNAL_5651b8dc_4_k_cu_d68695f1_263124cuda3std3__45__cpo4cendE)
_ZN40_INTERNAL_5651b8dc_4_k_cu_d68695f1_263124cuda3std3__45__cpo4cendE:
	.zero		1
	.type		_ZN40_INTERNAL_5651b8dc_4_k_cu_d68695f1_263124cuda3std6ranges3__45__cpo4swapE,@object
	.size		_ZN40_INTERNAL_5651b8dc_4_k_cu_d68695f1_263124cuda3std6ranges3__45__cpo4swapE,(.L_9 - _ZN40_INTERNAL_5651b8dc_4_k_cu_d68695f1_263124cuda3std6ranges3__45__cpo4swapE)
_ZN40_INTERNAL_5651b8dc_4_k_cu_d68695f1_263124cuda3std6ranges3__45__cpo4swapE:
	.zero		1
.L_9:


//--------------------- .nv.constant0._ZN7cutlass13device_kernelINS_4gemm6kernel13GemmUniversalIN4cute5tupleIJiiiiEEENS1_10collective13CollectiveMmaINS1_35MainloopSm100TmaUmmaWarpSpecializedILi2ELi2ELi4ENS5_IJNS4_1CILi2EEENSA_ILi1EEESC_EEEEENS5_IJNSA_ILi64EEENSA_ILi240EEENSA_ILi256EEEEEENS_12float_e4m3_tENS5_IJlSC_lEEESJ_SK_NS4_8TiledMMAINS4_8MMA_AtomIJNS4_10MMA_TraitsINS4_19SM100_MMA_F8F6F4_SSEJSJ_SJ_fSF_SG_NS4_17integral_constantINS4_4UMMA5MajorELSR_0EEESS_NSP_INSQ_7ScaleInELST_0EEESU_EEEEEENS4_6LayoutINS5_IJSC_SC_SC_EEENS5_IJNSA_ILi0EEESZ_SZ_EEEEENS5_IJNS4_10UnderscoreES12_S12_EEEEENS4_13SM90_TMA_LOADENS4_14ComposedLayoutINS4_7SwizzleILi3ELi4ELi3EEENS4_18smem_ptr_flag_bitsILi8EEENSX_INS5_IJNSA_ILi8EEENSA_ILi128EEEEEENS5_IJS1C_SC_EEEEEEEvNS4_8identityENS4_23SM90_TMA_LOAD_MULTICASTES1G_vS1H_EENS_8epilogue10collective18CollectiveEpilogueINS1K_23Sm100TmaWarpSpecializedILi1ELi1ELi120ELb0ELb0EEEJSI_NS5_IJNSX_ISF_SC_EENSX_ISG_SC_EEEEESJ_SK_SJ_SK_NS1K_6fusion15FusionCallbacksIS1O_NS1S_17LinearCombinationISJ_fSJ_fLNS_15FloatRoundStyleE2EEESI_S1R_JEEENS4_5SM1004TMEM4LOAD25SM100_TMEM_LOAD_16dp32b8xES15_NS16_INS17_ILi0ELi4ELi3EEES1A_NSX_INS5_IJS1B_NSA_ILi16EEEEEENS5_IJS23_SC_EEEEEEENS4_39AutoVectorizingCopyWithAssumedAlignmentILi128EEENS4_14SM90_TMA_STOREES27_S29_S29_EEEvvEEEEvNT_6ParamsE --------------------------
	.section	.nv.constant0._ZN7cutlass13device_kernelINS_4gemm6kernel13GemmUniversalIN4cute5tupleIJiiiiEEENS1_10collective13CollectiveMmaINS1_35MainloopSm100TmaUmmaWarpSpecializedILi2ELi2ELi4ENS5_IJNS4_1CILi2EEENSA_ILi1EEESC_EEEEENS5_IJNSA_ILi64EEENSA_ILi240EEENSA_ILi256EEEEEENS_12float_e4m3_tENS5_IJlSC_lEEESJ_SK_NS4_8TiledMMAINS4_8MMA_AtomIJNS4_10MMA_TraitsINS4_19SM100_MMA_F8F6F4_SSEJSJ_SJ_fSF_SG_NS4_17integral_constantINS4_4UMMA5MajorELSR_0EEESS_NSP_INSQ_7ScaleInELST_0EEESU_EEEEEENS4_6LayoutINS5_IJSC_SC_SC_EEENS5_IJNSA_ILi0EEESZ_SZ_EEEEENS5_IJNS4_10UnderscoreES12_S12_EEEEENS4_13SM90_TMA_LOADENS4_14ComposedLayoutINS4_7SwizzleILi3ELi4ELi3EEENS4_18smem_ptr_flag_bitsILi8EEENSX_INS5_IJNSA_ILi8EEENSA_ILi128EEEEEENS5_IJS1C_SC_EEEEEEEvNS4_8identityENS4_23SM90_TMA_LOAD_MULTICASTES1G_vS1H_EENS_8epilogue10collective18CollectiveEpilogueINS1K_23Sm100TmaWarpSpecializedILi1ELi1ELi120ELb0ELb0EEEJSI_NS5_IJNSX_ISF_SC_EENSX_ISG_SC_EEEEESJ_SK_SJ_SK_NS1K_6fusion15FusionCallbacksIS1O_NS1S_17LinearCombinationISJ_fSJ_fLNS_15FloatRoundStyleE2EEESI_S1R_JEEENS4_5SM1004TMEM4LOAD25SM100_TMEM_LOAD_16dp32b8xES15_NS16_INS17_ILi0ELi4ELi3EEES1A_NSX_INS5_IJS1B_NSA_ILi16EEEEEENS5_IJS23_SC_EEEEEEENS4_39AutoVectorizingCopyWithAssumedAlignmentILi128EEENS4_14SM90_TMA_STOREES27_S29_S29_EEEvvEEEEvNT_6ParamsE,"a",@progbits
	.sectionflags	@""
	.align	4
.nv.constant0._ZN7cutlass13device_kernelINS_4gemm6kernel13GemmUniversalIN4cute5tupleIJiiiiEEENS1_10collective13CollectiveMmaINS1_35MainloopSm100TmaUmmaWarpSpecializedILi2ELi2ELi4ENS5_IJNS4_1CILi2EEENSA_ILi1EEESC_EEEEENS5_IJNSA_ILi64EEENSA_ILi240EEENSA_ILi256EEEEEENS_12float_e4m3_tENS5_IJlSC_lEEESJ_SK_NS4_8TiledMMAINS4_8MMA_AtomIJNS4_10MMA_TraitsINS4_19SM100_MMA_F8F6F4_SSEJSJ_SJ_fSF_SG_NS4_17integral_constantINS4_4UMMA5MajorELSR_0EEESS_NSP_INSQ_7ScaleInELST_0EEESU_EEEEEENS4_6LayoutINS5_IJSC_SC_SC_EEENS5_IJNSA_ILi0EEESZ_SZ_EEEEENS5_IJNS4_10UnderscoreES12_S12_EEEEENS4_13SM90_TMA_LOADENS4_14ComposedLayoutINS4_7SwizzleILi3ELi4ELi3EEENS4_18smem_ptr_flag_bitsILi8EEENSX_INS5_IJNSA_ILi8EEENSA_ILi128EEEEEENS5_IJS1C_SC_EEEEEEEvNS4_8identityENS4_23SM90_TMA_LOAD_MULTICASTES1G_vS1H_EENS_8epilogue10collective18CollectiveEpilogueINS1K_23Sm100TmaWarpSpecializedILi1ELi1ELi120ELb0ELb0EEEJSI_NS5_IJNSX_ISF_SC_EENSX_ISG_SC_EEEEESJ_SK_SJ_SK_NS1K_6fusion15FusionCallbacksIS1O_NS1S_17LinearCombinationISJ_fSJ_fLNS_15FloatRoundStyleE2EEESI_S1R_JEEENS4_5SM1004TMEM4LOAD25SM100_TMEM_LOAD_16dp32b8xES15_NS16_INS17_ILi0ELi4ELi3EEES1A_NSX_INS5_IJS1B_NSA_ILi16EEEEEENS5_IJS23_SC_EEEEEEENS4_39AutoVectorizingCopyWithAssumedAlignmentILi128EEENS4_14SM90_TMA_STOREES27_S29_S29_EEEvvEEEEvNT_6ParamsE:
	.zero		2944


//--------------------- SYMBOLS --------------------------

	.type		.nv.reservedSmem.offset0,@object
	.size		.nv.reservedSmem.offset0,0x4
	.type		.nv.reservedSmem.cap,@object
	.size		.nv.reservedSmem.cap,0x4
	.type		__assertfail,@function
